//
// Generated by NVIDIA NVVM Compiler
//
// Compiler Build ID: CL-36424714
// Cuda compilation tools, release 13.0, V13.0.88
// Based on NVVM 20.0.0
//

.version 9.0
.target sm_100
.address_size 64

	// .globl	_Z13warmup_kernelv
.extern .func  (.param .b32 func_retval0) vprintf
(
	.param .b64 vprintf_param_0,
	.param .b64 vprintf_param_1
)
;
.global .align 1 .b8 $str[22] = {84, 104, 105, 115, 32, 119, 105, 108, 108, 32, 110, 101, 118, 101, 114, 32, 112, 114, 105, 110, 116};
.extern .shared .align 16 .b8 shared_data[];

.visible .entry _Z13warmup_kernelv()
{
	.reg .pred 	%p<2>;
	.reg .b32 	%r<7>;
	.reg .b64 	%rd<3>;

	mov.u32 	%r1, %ctaid.x;
	mov.u32 	%r2, %ntid.x;
	mov.u32 	%r3, %tid.x;
	mad.lo.s32 	%r4, %r1, %r2, %r3;
	setp.ne.s32 	%p1, %r4, -1;
	@%p1 bra 	$L__BB0_2;
	mov.u64 	%rd1, $str;
	cvta.global.u64 	%rd2, %rd1;
	{ // callseq 0, 0
	.param .b64 param0;
	st.param.b64 	[param0], %rd2;
	.param .b64 param1;
	st.param.b64 	[param1], 0;
	.param .b32 retval0;
	call.uni (retval0), 
	vprintf, 
	(
	param0, 
	param1
	);
	ld.param.b32 	%r5, [retval0];
	} // callseq 0
$L__BB0_2:
	ret;

}
	// .globl	_Z7kernel1PKfPffi
.visible .entry _Z7kernel1PKfPffi(
	.param .u64 .ptr .align 1 _Z7kernel1PKfPffi_param_0,
	.param .u64 .ptr .align 1 _Z7kernel1PKfPffi_param_1,
	.param .f32 _Z7kernel1PKfPffi_param_2,
	.param .u32 _Z7kernel1PKfPffi_param_3
)
{
	.reg .pred 	%p<2>;
	.reg .b32 	%r<6>;
	.reg .b32 	%f<4>;
	.reg .b64 	%rd<8>;

	ld.param.u64 	%rd1, [_Z7kernel1PKfPffi_param_0];
	ld.param.u64 	%rd2, [_Z7kernel1PKfPffi_param_1];
	ld.param.f32 	%f1, [_Z7kernel1PKfPffi_param_2];
	ld.param.u32 	%r2, [_Z7kernel1PKfPffi_param_3];
	mov.u32 	%r3, %ctaid.x;
	mov.u32 	%r4, %ntid.x;
	mov.u32 	%r5, %tid.x;
	mad.lo.s32 	%r1, %r3, %r4, %r5;
	setp.ge.s32 	%p1, %r1, %r2;
	@%p1 bra 	$L__BB1_2;
	cvta.to.global.u64 	%rd3, %rd1;
	cvta.to.global.u64 	%rd4, %rd2;
	mul.wide.s32 	%rd5, %r1, 4;
	add.s64 	%rd6, %rd3, %rd5;
	ld.global.f32 	%f2, [%rd6];
	mul.f32 	%f3, %f1, %f2;
	add.s64 	%rd7, %rd4, %rd5;
	st.global.f32 	[%rd7], %f3;
$L__BB1_2:
	ret;

}
	// .globl	_Z7kernel2PKfPffi
.visible .entry _Z7kernel2PKfPffi(
	.param .u64 .ptr .align 1 _Z7kernel2PKfPffi_param_0,
	.param .u64 .ptr .align 1 _Z7kernel2PKfPffi_param_1,
	.param .f32 _Z7kernel2PKfPffi_param_2,
	.param .u32 _Z7kernel2PKfPffi_param_3
)
{
	.reg .pred 	%p<7>;
	.reg .b32 	%r<31>;
	.reg .b32 	%f<12>;
	.reg .b64 	%rd<18>;

	ld.param.u64 	%rd3, [_Z7kernel2PKfPffi_param_0];
	ld.param.u64 	%rd4, [_Z7kernel2PKfPffi_param_1];
	ld.param.f32 	%f1, [_Z7kernel2PKfPffi_param_2];
	ld.param.u32 	%r12, [_Z7kernel2PKfPffi_param_3];
	cvta.to.global.u64 	%rd1, %rd4;
	cvta.to.global.u64 	%rd2, %rd3;
	mov.u32 	%r13, %ctaid.x;
	mov.u32 	%r14, %ntid.x;
	mov.u32 	%r15, %tid.x;
	mad.lo.s32 	%r29, %r13, %r14, %r15;
	mov.u32 	%r16, %nctaid.x;
	mul.lo.s32 	%r2, %r16, %r14;
	setp.ge.s32 	%p1, %r29, %r12;
	@%p1 bra 	$L__BB2_7;
	add.s32 	%r17, %r29, %r2;
	max.s32 	%r18, %r12, %r17;
	setp.lt.s32 	%p2, %r17, %r12;
	selp.u32 	%r19, 1, 0, %p2;
	add.s32 	%r20, %r17, %r19;
	sub.s32 	%r21, %r18, %r20;
	div.u32 	%r22, %r21, %r2;
	add.s32 	%r3, %r22, %r19;
	and.b32  	%r23, %r3, 3;
	setp.eq.s32 	%p3, %r23, 3;
	@%p3 bra 	$L__BB2_4;
	add.s32 	%r24, %r3, 1;
	and.b32  	%r25, %r24, 3;
	neg.s32 	%r27, %r25;
$L__BB2_3:
	.pragma "nounroll";
	mul.wide.s32 	%rd5, %r29, 4;
	add.s64 	%rd6, %rd1, %rd5;
	add.s64 	%rd7, %rd2, %rd5;
	ld.global.f32 	%f2, [%rd7];
	mul.f32 	%f3, %f1, %f2;
	st.global.f32 	[%rd6], %f3;
	add.s32 	%r29, %r29, %r2;
	add.s32 	%r27, %r27, 1;
	setp.ne.s32 	%p4, %r27, 0;
	@%p4 bra 	$L__BB2_3;
$L__BB2_4:
	setp.lt.u32 	%p5, %r3, 3;
	@%p5 bra 	$L__BB2_7;
	mul.wide.s32 	%rd11, %r2, 4;
	shl.b32 	%r26, %r2, 2;
$L__BB2_6:
	mul.wide.s32 	%rd8, %r29, 4;
	add.s64 	%rd9, %rd2, %rd8;
	ld.global.f32 	%f4, [%rd9];
	mul.f32 	%f5, %f1, %f4;
	add.s64 	%rd10, %rd1, %rd8;
	st.global.f32 	[%rd10], %f5;
	add.s64 	%rd12, %rd9, %rd11;
	ld.global.f32 	%f6, [%rd12];
	mul.f32 	%f7, %f1, %f6;
	add.s64 	%rd13, %rd10, %rd11;
	st.global.f32 	[%rd13], %f7;
	add.s64 	%rd14, %rd12, %rd11;
	ld.global.f32 	%f8, [%rd14];
	mul.f32 	%f9, %f1, %f8;
	add.s64 	%rd15, %rd13, %rd11;
	st.global.f32 	[%rd15], %f9;
	add.s64 	%rd16, %rd14, %rd11;
	ld.global.f32 	%f10, [%rd16];
	mul.f32 	%f11, %f1, %f10;
	add.s64 	%rd17, %rd15, %rd11;
	st.global.f32 	[%rd17], %f11;
	add.s32 	%r29, %r26, %r29;
	setp.lt.s32 	%p6, %r29, %r12;
	@%p6 bra 	$L__BB2_6;
$L__BB2_7:
	ret;

}
	// .globl	_Z7kernel3PKfPffi
.visible .entry _Z7kernel3PKfPffi(
	.param .u64 .ptr .align 1 _Z7kernel3PKfPffi_param_0,
	.param .u64 .ptr .align 1 _Z7kernel3PKfPffi_param_1,
	.param .f32 _Z7kernel3PKfPffi_param_2,
	.param .u32 _Z7kernel3PKfPffi_param_3
)
{
	.reg .pred 	%p<7>;
	.reg .b32 	%r<26>;
	.reg .b32 	%f<20>;
	.reg .b64 	%rd<16>;

	ld.param.u64 	%rd5, [_Z7kernel3PKfPffi_param_0];
	ld.param.u64 	%rd6, [_Z7kernel3PKfPffi_param_1];
	ld.param.f32 	%f1, [_Z7kernel3PKfPffi_param_2];
	ld.param.u32 	%r15, [_Z7kernel3PKfPffi_param_3];
	cvta.to.global.u64 	%rd1, %rd6;
	cvta.to.global.u64 	%rd2, %rd5;
	mov.u32 	%r16, %ctaid.x;
	mov.u32 	%r17, %ntid.x;
	mov.u32 	%r18, %tid.x;
	mad.lo.s32 	%r1, %r16, %r17, %r18;
	shl.b32 	%r2, %r1, 2;
	or.b32  	%r19, %r2, 3;
	setp.ge.s32 	%p1, %r19, %r15;
	@%p1 bra 	$L__BB3_2;
	mul.wide.s32 	%rd13, %r1, 16;
	add.s64 	%rd14, %rd2, %rd13;
	ld.global.v4.f32 	{%f12, %f13, %f14, %f15}, [%rd14];
	mul.f32 	%f16, %f1, %f12;
	mul.f32 	%f17, %f1, %f13;
	mul.f32 	%f18, %f1, %f14;
	mul.f32 	%f19, %f1, %f15;
	add.s64 	%rd15, %rd1, %rd13;
	st.global.v4.f32 	[%rd15], {%f16, %f17, %f18, %f19};
	bra.uni 	$L__BB3_9;
$L__BB3_2:
	setp.ge.s32 	%p2, %r2, %r15;
	@%p2 bra 	$L__BB3_9;
	and.b32  	%r3, %r15, 3;
	setp.eq.s32 	%p3, %r3, 0;
	mov.u32 	%r23, %r2;
	@%p3 bra 	$L__BB3_6;
	neg.s32 	%r21, %r3;
	mov.u32 	%r23, %r2;
$L__BB3_5:
	.pragma "nounroll";
	mul.wide.s32 	%rd7, %r23, 4;
	add.s64 	%rd8, %rd1, %rd7;
	add.s64 	%rd9, %rd2, %rd7;
	ld.global.f32 	%f2, [%rd9];
	mul.f32 	%f3, %f1, %f2;
	st.global.f32 	[%rd8], %f3;
	add.s32 	%r23, %r23, 1;
	add.s32 	%r21, %r21, 1;
	setp.ne.s32 	%p4, %r21, 0;
	@%p4 bra 	$L__BB3_5;
$L__BB3_6:
	sub.s32 	%r20, %r2, %r15;
	setp.gt.u32 	%p5, %r20, -4;
	@%p5 bra 	$L__BB3_9;
	sub.s32 	%r24, %r23, %r15;
	add.s64 	%rd3, %rd2, 8;
	add.s64 	%rd4, %rd1, 8;
$L__BB3_8:
	mul.wide.s32 	%rd10, %r23, 4;
	add.s64 	%rd11, %rd3, %rd10;
	add.s64 	%rd12, %rd4, %rd10;
	ld.global.f32 	%f4, [%rd11+-8];
	mul.f32 	%f5, %f1, %f4;
	st.global.f32 	[%rd12+-8], %f5;
	ld.global.f32 	%f6, [%rd11+-4];
	mul.f32 	%f7, %f1, %f6;
	st.global.f32 	[%rd12+-4], %f7;
	ld.global.f32 	%f8, [%rd11];
	mul.f32 	%f9, %f1, %f8;
	st.global.f32 	[%rd12], %f9;
	ld.global.f32 	%f10, [%rd11+4];
	mul.f32 	%f11, %f1, %f10;
	st.global.f32 	[%rd12+4], %f11;
	add.s32 	%r23, %r23, 4;
	add.s32 	%r24, %r24, 4;
	setp.ne.s32 	%p6, %r24, 0;
	@%p6 bra 	$L__BB3_8;
$L__BB3_9:
	ret;

}
	// .globl	_Z7kernel4PKfPffi
.visible .entry _Z7kernel4PKfPffi(
	.param .u64 .ptr .align 1 _Z7kernel4PKfPffi_param_0,
	.param .u64 .ptr .align 1 _Z7kernel4PKfPffi_param_1,
	.param .f32 _Z7kernel4PKfPffi_param_2,
	.param .u32 _Z7kernel4PKfPffi_param_3
)
{
	.reg .pred 	%p<3>;
	.reg .b32 	%r<11>;
	.reg .b32 	%f<4>;
	.reg .b64 	%rd<8>;

	ld.param.u64 	%rd3, [_Z7kernel4PKfPffi_param_0];
	ld.param.u64 	%rd4, [_Z7kernel4PKfPffi_param_1];
	ld.param.f32 	%f1, [_Z7kernel4PKfPffi_param_2];
	ld.param.u32 	%r6, [_Z7kernel4PKfPffi_param_3];
	mov.u32 	%r7, %ctaid.x;
	mov.u32 	%r1, %ntid.x;
	mov.u32 	%r8, %tid.x;
	mad.lo.s32 	%r10, %r7, %r1, %r8;
	setp.ge.s32 	%p1, %r10, %r6;
	@%p1 bra 	$L__BB4_3;
	mov.u32 	%r9, %nctaid.x;
	mul.lo.s32 	%r3, %r9, %r1;
	cvta.to.global.u64 	%rd1, %rd3;
	cvta.to.global.u64 	%rd2, %rd4;
$L__BB4_2:
	mul.wide.s32 	%rd5, %r10, 4;
	add.s64 	%rd6, %rd1, %rd5;
	ld.global.f32 	%f2, [%rd6];
	mul.f32 	%f3, %f1, %f2;
	add.s64 	%rd7, %rd2, %rd5;
	st.global.f32 	[%rd7], %f3;
	add.s32 	%r10, %r10, %r3;
	setp.lt.s32 	%p2, %r10, %r6;
	@%p2 bra 	$L__BB4_2;
$L__BB4_3:
	ret;

}
	// .globl	_Z7kernel5PKfPffi
.visible .entry _Z7kernel5PKfPffi(
	.param .u64 .ptr .align 1 _Z7kernel5PKfPffi_param_0,
	.param .u64 .ptr .align 1 _Z7kernel5PKfPffi_param_1,
	.param .f32 _Z7kernel5PKfPffi_param_2,
	.param .u32 _Z7kernel5PKfPffi_param_3
)
{
	.reg .pred 	%p<13>;
	.reg .b32 	%r<72>;
	.reg .b32 	%f<52>;
	.reg .b64 	%rd<34>;

	ld.param.u64 	%rd3, [_Z7kernel5PKfPffi_param_0];
	ld.param.u64 	%rd4, [_Z7kernel5PKfPffi_param_1];
	ld.param.f32 	%f1, [_Z7kernel5PKfPffi_param_2];
	ld.param.u32 	%r29, [_Z7kernel5PKfPffi_param_3];
	cvta.to.global.u64 	%rd1, %rd4;
	cvta.to.global.u64 	%rd2, %rd3;
	mov.u32 	%r30, %ctaid.x;
	mov.u32 	%r31, %ntid.x;
	mov.u32 	%r32, %tid.x;
	mad.lo.s32 	%r33, %r30, %r31, %r32;
	mov.u32 	%r34, %nctaid.x;
	mul.lo.s32 	%r1, %r34, %r31;
	shl.b32 	%r68, %r33, 2;
	or.b32  	%r69, %r68, 3;
	setp.ge.s32 	%p1, %r69, %r29;
	@%p1 bra 	$L__BB5_5;
	shl.b32 	%r4, %r1, 2;
	add.s32 	%r36, %r69, %r4;
	max.s32 	%r37, %r29, %r36;
	sub.s32 	%r38, %r37, %r4;
	add.s32 	%r39, %r38, -3;
	setp.ne.s32 	%p2, %r39, %r68;
	selp.u32 	%r40, 1, 0, %p2;
	add.s32 	%r41, %r68, %r40;
	sub.s32 	%r42, %r39, %r41;
	div.u32 	%r43, %r42, %r4;
	add.s32 	%r5, %r43, %r40;
	and.b32  	%r44, %r5, 3;
	setp.eq.s32 	%p3, %r44, 3;
	@%p3 bra 	$L__BB5_4;
	add.s32 	%r46, %r5, 1;
	and.b32  	%r6, %r46, 3;
	mov.b32 	%r61, 0;
$L__BB5_3:
	.pragma "nounroll";
	mul.wide.s32 	%rd5, %r68, 4;
	add.s64 	%rd6, %rd2, %rd5;
	ld.global.f32 	%f2, [%rd6];
	mul.f32 	%f3, %f1, %f2;
	add.s64 	%rd7, %rd1, %rd5;
	st.global.f32 	[%rd7], %f3;
	ld.global.f32 	%f4, [%rd6+4];
	mul.f32 	%f5, %f1, %f4;
	st.global.f32 	[%rd7+4], %f5;
	ld.global.f32 	%f6, [%rd6+8];
	mul.f32 	%f7, %f1, %f6;
	st.global.f32 	[%rd7+8], %f7;
	ld.global.f32 	%f8, [%rd6+12];
	mul.f32 	%f9, %f1, %f8;
	st.global.f32 	[%rd7+12], %f9;
	add.s32 	%r68, %r68, %r4;
	add.s32 	%r69, %r68, 3;
	add.s32 	%r61, %r61, 1;
	setp.ne.s32 	%p4, %r61, %r6;
	@%p4 bra 	$L__BB5_3;
$L__BB5_4:
	setp.lt.u32 	%p5, %r5, 3;
	@%p5 bra 	$L__BB5_5;
	bra.uni 	$L__BB5_12;
$L__BB5_5:
	setp.ge.s32 	%p7, %r68, %r29;
	@%p7 bra 	$L__BB5_11;
	add.s32 	%r50, %r68, %r1;
	max.s32 	%r51, %r29, %r50;
	setp.lt.s32 	%p8, %r50, %r29;
	selp.u32 	%r52, 1, 0, %p8;
	add.s32 	%r53, %r50, %r52;
	sub.s32 	%r54, %r51, %r53;
	div.u32 	%r55, %r54, %r1;
	add.s32 	%r16, %r55, %r52;
	and.b32  	%r56, %r16, 3;
	setp.eq.s32 	%p9, %r56, 3;
	@%p9 bra 	$L__BB5_9;
	add.s32 	%r57, %r16, 1;
	and.b32  	%r58, %r57, 3;
	neg.s32 	%r66, %r58;
$L__BB5_8:
	.pragma "nounroll";
	mul.wide.s32 	%rd21, %r68, 4;
	add.s64 	%rd22, %rd1, %rd21;
	add.s64 	%rd23, %rd2, %rd21;
	ld.global.f32 	%f42, [%rd23];
	mul.f32 	%f43, %f1, %f42;
	st.global.f32 	[%rd22], %f43;
	add.s32 	%r68, %r68, %r1;
	add.s32 	%r66, %r66, 1;
	setp.ne.s32 	%p10, %r66, 0;
	@%p10 bra 	$L__BB5_8;
$L__BB5_9:
	setp.lt.u32 	%p11, %r16, 3;
	@%p11 bra 	$L__BB5_11;
$L__BB5_10:
	mul.wide.s32 	%rd24, %r68, 4;
	add.s64 	%rd25, %rd2, %rd24;
	ld.global.f32 	%f44, [%rd25];
	mul.f32 	%f45, %f1, %f44;
	add.s64 	%rd26, %rd1, %rd24;
	st.global.f32 	[%rd26], %f45;
	mul.wide.s32 	%rd27, %r1, 4;
	add.s64 	%rd28, %rd25, %rd27;
	ld.global.f32 	%f46, [%rd28];
	mul.f32 	%f47, %f1, %f46;
	add.s64 	%rd29, %rd26, %rd27;
	st.global.f32 	[%rd29], %f47;
	add.s64 	%rd30, %rd28, %rd27;
	ld.global.f32 	%f48, [%rd30];
	mul.f32 	%f49, %f1, %f48;
	add.s64 	%rd31, %rd29, %rd27;
	st.global.f32 	[%rd31], %f49;
	add.s64 	%rd32, %rd30, %rd27;
	ld.global.f32 	%f50, [%rd32];
	mul.f32 	%f51, %f1, %f50;
	add.s64 	%rd33, %rd31, %rd27;
	st.global.f32 	[%rd33], %f51;
	shl.b32 	%r59, %r1, 2;
	add.s32 	%r68, %r59, %r68;
	setp.lt.s32 	%p12, %r68, %r29;
	@%p12 bra 	$L__BB5_10;
$L__BB5_11:
	ret;
$L__BB5_12:
	mul.wide.s32 	%rd8, %r68, 4;
	add.s64 	%rd9, %rd2, %rd8;
	ld.global.f32 	%f10, [%rd9];
	mul.f32 	%f11, %f1, %f10;
	add.s64 	%rd10, %rd1, %rd8;
	st.global.f32 	[%rd10], %f11;
	ld.global.f32 	%f12, [%rd9+4];
	mul.f32 	%f13, %f1, %f12;
	st.global.f32 	[%rd10+4], %f13;
	ld.global.f32 	%f14, [%rd9+8];
	mul.f32 	%f15, %f1, %f14;
	st.global.f32 	[%rd10+8], %f15;
	mul.wide.s32 	%rd11, %r69, 4;
	add.s64 	%rd12, %rd2, %rd11;
	ld.global.f32 	%f16, [%rd12];
	mul.f32 	%f17, %f1, %f16;
	add.s64 	%rd13, %rd1, %rd11;
	st.global.f32 	[%rd13], %f17;
	add.s32 	%r47, %r68, %r4;
	mul.wide.s32 	%rd14, %r4, 4;
	add.s64 	%rd15, %rd9, %rd14;
	ld.global.f32 	%f18, [%rd15];
	mul.f32 	%f19, %f1, %f18;
	add.s64 	%rd16, %rd10, %rd14;
	st.global.f32 	[%rd16], %f19;
	ld.global.f32 	%f20, [%rd15+4];
	mul.f32 	%f21, %f1, %f20;
	st.global.f32 	[%rd16+4], %f21;
	ld.global.f32 	%f22, [%rd15+8];
	mul.f32 	%f23, %f1, %f22;
	st.global.f32 	[%rd16+8], %f23;
	ld.global.f32 	%f24, [%rd15+12];
	mul.f32 	%f25, %f1, %f24;
	st.global.f32 	[%rd16+12], %f25;
	add.s32 	%r48, %r47, %r4;
	add.s64 	%rd17, %rd15, %rd14;
	ld.global.f32 	%f26, [%rd17];
	mul.f32 	%f27, %f1, %f26;
	add.s64 	%rd18, %rd16, %rd14;
	st.global.f32 	[%rd18], %f27;
	ld.global.f32 	%f28, [%rd17+4];
	mul.f32 	%f29, %f1, %f28;
	st.global.f32 	[%rd18+4], %f29;
	ld.global.f32 	%f30, [%rd17+8];
	mul.f32 	%f31, %f1, %f30;
	st.global.f32 	[%rd18+8], %f31;
	ld.global.f32 	%f32, [%rd17+12];
	mul.f32 	%f33, %f1, %f32;
	st.global.f32 	[%rd18+12], %f33;
	add.s32 	%r49, %r48, %r4;
	add.s64 	%rd19, %rd17, %rd14;
	ld.global.f32 	%f34, [%rd19];
	mul.f32 	%f35, %f1, %f34;
	add.s64 	%rd20, %rd18, %rd14;
	st.global.f32 	[%rd20], %f35;
	ld.global.f32 	%f36, [%rd19+4];
	mul.f32 	%f37, %f1, %f36;
	st.global.f32 	[%rd20+4], %f37;
	ld.global.f32 	%f38, [%rd19+8];
	mul.f32 	%f39, %f1, %f38;
	st.global.f32 	[%rd20+8], %f39;
	ld.global.f32 	%f40, [%rd19+12];
	mul.f32 	%f41, %f1, %f40;
	st.global.f32 	[%rd20+12], %f41;
	add.s32 	%r68, %r49, %r4;
	add.s32 	%r69, %r68, 3;
	setp.lt.s32 	%p6, %r69, %r29;
	@%p6 bra 	$L__BB5_12;
	bra.uni 	$L__BB5_5;

}
	// .globl	_Z7kernel6PKfPffi
.visible .entry _Z7kernel6PKfPffi(
	.param .u64 .ptr .align 1 _Z7kernel6PKfPffi_param_0,
	.param .u64 .ptr .align 1 _Z7kernel6PKfPffi_param_1,
	.param .f32 _Z7kernel6PKfPffi_param_2,
	.param .u32 _Z7kernel6PKfPffi_param_3
)
{
	.reg .pred 	%p<13>;
	.reg .b32 	%r<60>;
	.reg .b32 	%f<52>;
	.reg .b64 	%rd<31>;

	ld.param.u64 	%rd3, [_Z7kernel6PKfPffi_param_0];
	ld.param.u64 	%rd4, [_Z7kernel6PKfPffi_param_1];
	ld.param.f32 	%f1, [_Z7kernel6PKfPffi_param_2];
	ld.param.u32 	%r23, [_Z7kernel6PKfPffi_param_3];
	cvta.to.global.u64 	%rd1, %rd4;
	cvta.to.global.u64 	%rd2, %rd3;
	mov.u32 	%r24, %ctaid.x;
	mov.u32 	%r25, %ntid.x;
	mov.u32 	%r26, %tid.x;
	mad.lo.s32 	%r1, %r24, %r25, %r26;
	mov.u32 	%r27, %nctaid.x;
	mul.lo.s32 	%r2, %r27, %r25;
	shr.s32 	%r28, %r23, 31;
	shr.u32 	%r29, %r28, 30;
	add.s32 	%r30, %r23, %r29;
	shr.s32 	%r3, %r30, 2;
	setp.ge.s32 	%p1, %r1, %r3;
	@%p1 bra 	$L__BB6_7;
	add.s32 	%r31, %r1, %r2;
	max.s32 	%r32, %r3, %r31;
	setp.lt.s32 	%p2, %r31, %r3;
	selp.u32 	%r33, 1, 0, %p2;
	add.s32 	%r34, %r31, %r33;
	sub.s32 	%r35, %r32, %r34;
	div.u32 	%r36, %r35, %r2;
	add.s32 	%r4, %r36, %r33;
	and.b32  	%r37, %r4, 3;
	setp.eq.s32 	%p3, %r37, 3;
	mov.u32 	%r54, %r1;
	@%p3 bra 	$L__BB6_4;
	add.s32 	%r38, %r4, 1;
	and.b32  	%r39, %r38, 3;
	neg.s32 	%r52, %r39;
	mov.u32 	%r54, %r1;
$L__BB6_3:
	.pragma "nounroll";
	mul.wide.s32 	%rd5, %r54, 16;
	add.s64 	%rd6, %rd1, %rd5;
	add.s64 	%rd7, %rd2, %rd5;
	ld.global.v4.f32 	{%f2, %f3, %f4, %f5}, [%rd7];
	mul.f32 	%f6, %f1, %f2;
	mul.f32 	%f7, %f1, %f3;
	mul.f32 	%f8, %f1, %f4;
	mul.f32 	%f9, %f1, %f5;
	st.global.v4.f32 	[%rd6], {%f6, %f7, %f8, %f9};
	add.s32 	%r54, %r54, %r2;
	add.s32 	%r52, %r52, 1;
	setp.ne.s32 	%p4, %r52, 0;
	@%p4 bra 	$L__BB6_3;
$L__BB6_4:
	setp.lt.u32 	%p5, %r4, 3;
	@%p5 bra 	$L__BB6_7;
	mul.wide.s32 	%rd11, %r2, 16;
	shl.b32 	%r40, %r2, 2;
$L__BB6_6:
	mul.wide.s32 	%rd8, %r54, 16;
	add.s64 	%rd9, %rd2, %rd8;
	ld.global.v4.f32 	{%f10, %f11, %f12, %f13}, [%rd9];
	mul.f32 	%f14, %f1, %f10;
	mul.f32 	%f15, %f1, %f11;
	mul.f32 	%f16, %f1, %f12;
	mul.f32 	%f17, %f1, %f13;
	add.s64 	%rd10, %rd1, %rd8;
	st.global.v4.f32 	[%rd10], {%f14, %f15, %f16, %f17};
	add.s64 	%rd12, %rd9, %rd11;
	ld.global.v4.f32 	{%f18, %f19, %f20, %f21}, [%rd12];
	mul.f32 	%f22, %f1, %f18;
	mul.f32 	%f23, %f1, %f19;
	mul.f32 	%f24, %f1, %f20;
	mul.f32 	%f25, %f1, %f21;
	add.s64 	%rd13, %rd10, %rd11;
	st.global.v4.f32 	[%rd13], {%f22, %f23, %f24, %f25};
	add.s64 	%rd14, %rd12, %rd11;
	ld.global.v4.f32 	{%f26, %f27, %f28, %f29}, [%rd14];
	mul.f32 	%f30, %f1, %f26;
	mul.f32 	%f31, %f1, %f27;
	mul.f32 	%f32, %f1, %f28;
	mul.f32 	%f33, %f1, %f29;
	add.s64 	%rd15, %rd13, %rd11;
	st.global.v4.f32 	[%rd15], {%f30, %f31, %f32, %f33};
	add.s64 	%rd16, %rd14, %rd11;
	ld.global.v4.f32 	{%f34, %f35, %f36, %f37}, [%rd16];
	mul.f32 	%f38, %f1, %f34;
	mul.f32 	%f39, %f1, %f35;
	mul.f32 	%f40, %f1, %f36;
	mul.f32 	%f41, %f1, %f37;
	add.s64 	%rd17, %rd15, %rd11;
	st.global.v4.f32 	[%rd17], {%f38, %f39, %f40, %f41};
	add.s32 	%r54, %r40, %r54;
	setp.lt.s32 	%p6, %r54, %r3;
	@%p6 bra 	$L__BB6_6;
$L__BB6_7:
	shl.b32 	%r41, %r3, 2;
	add.s32 	%r58, %r41, %r1;
	setp.ge.s32 	%p7, %r58, %r23;
	@%p7 bra 	$L__BB6_14;
	add.s32 	%r42, %r58, %r2;
	max.s32 	%r43, %r23, %r42;
	setp.lt.s32 	%p8, %r42, %r23;
	selp.u32 	%r44, 1, 0, %p8;
	add.s32 	%r45, %r42, %r44;
	sub.s32 	%r46, %r43, %r45;
	div.u32 	%r47, %r46, %r2;
	add.s32 	%r14, %r47, %r44;
	and.b32  	%r48, %r14, 3;
	setp.eq.s32 	%p9, %r48, 3;
	@%p9 bra 	$L__BB6_11;
	add.s32 	%r49, %r14, 1;
	and.b32  	%r50, %r49, 3;
	neg.s32 	%r56, %r50;
$L__BB6_10:
	.pragma "nounroll";
	mul.wide.s32 	%rd18, %r58, 4;
	add.s64 	%rd19, %rd1, %rd18;
	add.s64 	%rd20, %rd2, %rd18;
	ld.global.f32 	%f42, [%rd20];
	mul.f32 	%f43, %f1, %f42;
	st.global.f32 	[%rd19], %f43;
	add.s32 	%r58, %r58, %r2;
	add.s32 	%r56, %r56, 1;
	setp.ne.s32 	%p10, %r56, 0;
	@%p10 bra 	$L__BB6_10;
$L__BB6_11:
	setp.lt.u32 	%p11, %r14, 3;
	@%p11 bra 	$L__BB6_14;
	mul.wide.s32 	%rd24, %r2, 4;
	shl.b32 	%r51, %r2, 2;
$L__BB6_13:
	mul.wide.s32 	%rd21, %r58, 4;
	add.s64 	%rd22, %rd2, %rd21;
	ld.global.f32 	%f44, [%rd22];
	mul.f32 	%f45, %f1, %f44;
	add.s64 	%rd23, %rd1, %rd21;
	st.global.f32 	[%rd23], %f45;
	add.s64 	%rd25, %rd22, %rd24;
	ld.global.f32 	%f46, [%rd25];
	mul.f32 	%f47, %f1, %f46;
	add.s64 	%rd26, %rd23, %rd24;
	st.global.f32 	[%rd26], %f47;
	add.s64 	%rd27, %rd25, %rd24;
	ld.global.f32 	%f48, [%rd27];
	mul.f32 	%f49, %f1, %f48;
	add.s64 	%rd28, %rd26, %rd24;
	st.global.f32 	[%rd28], %f49;
	add.s64 	%rd29, %rd27, %rd24;
	ld.global.f32 	%f50, [%rd29];
	mul.f32 	%f51, %f1, %f50;
	add.s64 	%rd30, %rd28, %rd24;
	st.global.f32 	[%rd30], %f51;
	add.s32 	%r58, %r51, %r58;
	setp.lt.s32 	%p12, %r58, %r23;
	@%p12 bra 	$L__BB6_13;
$L__BB6_14:
	ret;

}
	// .globl	_Z7kernel7PKfPffi
.visible .entry _Z7kernel7PKfPffi(
	.param .u64 .ptr .align 1 _Z7kernel7PKfPffi_param_0,
	.param .u64 .ptr .align 1 _Z7kernel7PKfPffi_param_1,
	.param .f32 _Z7kernel7PKfPffi_param_2,
	.param .u32 _Z7kernel7PKfPffi_param_3
)
{
	.reg .pred 	%p<3>;
	.reg .b32 	%r<14>;
	.reg .b32 	%f<5>;
	.reg .b64 	%rd<8>;

	ld.param.u64 	%rd3, [_Z7kernel7PKfPffi_param_0];
	ld.param.u64 	%rd4, [_Z7kernel7PKfPffi_param_1];
	ld.param.f32 	%f1, [_Z7kernel7PKfPffi_param_2];
	ld.param.u32 	%r8, [_Z7kernel7PKfPffi_param_3];
	mov.u32 	%r9, %ctaid.x;
	mov.u32 	%r1, %ntid.x;
	mov.u32 	%r2, %tid.x;
	mad.lo.s32 	%r13, %r9, %r1, %r2;
	setp.ge.s32 	%p1, %r13, %r8;
	@%p1 bra 	$L__BB7_3;
	shl.b32 	%r10, %r2, 2;
	mov.u32 	%r11, shared_data;
	add.s32 	%r4, %r11, %r10;
	mov.u32 	%r12, %nctaid.x;
	mul.lo.s32 	%r5, %r12, %r1;
	cvta.to.global.u64 	%rd1, %rd3;
	cvta.to.global.u64 	%rd2, %rd4;
$L__BB7_2:
	mul.wide.s32 	%rd5, %r13, 4;
	add.s64 	%rd6, %rd1, %rd5;
	ld.global.f32 	%f2, [%rd6];
	st.shared.f32 	[%r4], %f2;
	bar.sync 	0;
	ld.shared.f32 	%f3, [%r4];
	mul.f32 	%f4, %f1, %f3;
	add.s64 	%rd7, %rd2, %rd5;
	st.global.f32 	[%rd7], %f4;
	bar.sync 	0;
	add.s32 	%r13, %r13, %r5;
	setp.lt.s32 	%p2, %r13, %r8;
	@%p2 bra 	$L__BB7_2;
$L__BB7_3:
	ret;

}


// ===== COMPILED SASS (sm_100) =====

	.target	sm_100

	.elftype	@"ET_EXEC"


//--------------------- .note.nv.tkinfo           --------------------------
	.section	.note.nv.tkinfo,"",@"SHT_NOTE"
	.sectionflags	@"SHF_NOTE_NV_TKINFO"
	.tkinfo
        /*0018*/ 	.word	0x00000002
        /*0030*/ 	.string	""
        /*0030*/ 	.string	"ptxas"
        /*0030*/ 	.string	"Cuda compilation tools, release 13.0, V13.0.88"
        /*0030*/ 	.string	"Build cuda_13.0.r13.0/compiler.36424714_0"
        /*0030*/ 	.string	"-arch sm_100 -m 64 "



//--------------------- .note.nv.cuinfo           --------------------------
	.section	.note.nv.cuinfo,"",@"SHT_NOTE"
	.sectionflags	@"SHF_NOTE_NV_CUINFO"
        /*0018*/ 	.short	0x0002
        /*001a*/ 	.short	0x0064
        /*001c*/ 	.short	0x0082
	.zero		2


//--------------------- .nv.info                  --------------------------
	.section	.nv.info,"",@"SHT_CUDA_INFO"
	.align	4


	//----- nvinfo : EIATTR_REGCOUNT
	.align		4
        /*0000*/ 	.byte	0x04, 0x2f
        /*0002*/ 	.short	(.L_2 - .L_1)
	.align		4
.L_1:
        /*0004*/ 	.word	index@(_Z13warmup_kernelv)
        /*0008*/ 	.word	0x00000018


	//----- nvinfo : EIATTR_FRAME_SIZE
	.align		4
.L_2:
        /*000c*/ 	.byte	0x04, 0x11
        /*000e*/ 	.short	(.L_4 - .L_3)
	.align		4
.L_3:
        /*0010*/ 	.word	index@(_Z13warmup_kernelv)
        /*0014*/ 	.word	0x00000000


	//----- nvinfo : EIATTR_REGCOUNT
	.align		4
.L_4:
        /*0018*/ 	.byte	0x04, 0x2f
        /*001a*/ 	.short	(.L_6 - .L_5)
	.align		4
.L_5:
        /*001c*/ 	.word	index@(_Z7kernel1PKfPffi)
        /*0020*/ 	.word	0x0000000a


	//----- nvinfo : EIATTR_FRAME_SIZE
	.align		4
.L_6:
        /*0024*/ 	.byte	0x04, 0x11
        /*0026*/ 	.short	(.L_8 - .L_7)
	.align		4
.L_7:
        /*0028*/ 	.word	index@(_Z7kernel1PKfPffi)
        /*002c*/ 	.word	0x00000000


	//----- nvinfo : EIATTR_REGCOUNT
	.align		4
.L_8:
        /*0030*/ 	.byte	0x04, 0x2f
        /*0032*/ 	.short	(.L_10 - .L_9)
	.align		4
.L_9:
        /*0034*/ 	.word	index@(_Z7kernel2PKfPffi)
        /*0038*/ 	.word	0x0000001c


	//----- nvinfo : EIATTR_FRAME_SIZE
	.align		4
.L_10:
        /*003c*/ 	.byte	0x04, 0x11
        /*003e*/ 	.short	(.L_12 - .L_11)
	.align		4
.L_11:
        /*0040*/ 	.word	index@(_Z7kernel2PKfPffi)
        /*0044*/ 	.word	0x00000000


	//----- nvinfo : EIATTR_REGCOUNT
	.align		4
.L_12:
        /*0048*/ 	.byte	0x04, 0x2f
        /*004a*/ 	.short	(.L_14 - .L_13)
	.align		4
.L_13:
        /*004c*/ 	.word	index@(_Z7kernel3PKfPffi)
        /*0050*/ 	.word	0x00000016


	//----- nvinfo : EIATTR_FRAME_SIZE
	.align		4
.L_14:
        /*0054*/ 	.byte	0x04, 0x11
        /*0056*/ 	.short	(.L_16 - .L_15)
	.align		4
.L_15:
        /*0058*/ 	.word	index@(_Z7kernel3PKfPffi)
        /*005c*/ 	.word	0x00000000


	//----- nvinfo : EIATTR_REGCOUNT
	.align		4
.L_16:
        /*0060*/ 	.byte	0x04, 0x2f
        /*0062*/ 	.short	(.L_18 - .L_17)
	.align		4
.L_17:
        /*0064*/ 	.word	index@(_Z7kernel4PKfPffi)
        /*0068*/ 	.word	0x00000010


	//----- nvinfo : EIATTR_FRAME_SIZE
	.align		4
.L_18:
        /*006c*/ 	.byte	0x04, 0x11
        /*006e*/ 	.short	(.L_20 - .L_19)
	.align		4
.L_19:
        /*0070*/ 	.word	index@(_Z7kernel4PKfPffi)
        /*0074*/ 	.word	0x00000000


	//----- nvinfo : EIATTR_REGCOUNT
	.align		4
.L_20:
        /*0078*/ 	.byte	0x04, 0x2f
        /*007a*/ 	.short	(.L_22 - .L_21)
	.align		4
.L_21:
        /*007c*/ 	.word	index@(_Z7kernel5PKfPffi)
        /*0080*/ 	.word	0x0000001c


	//----- nvinfo : EIATTR_FRAME_SIZE
	.align		4
.L_22:
        /*0084*/ 	.byte	0x04, 0x11
        /*0086*/ 	.short	(.L_24 - .L_23)
	.align		4
.L_23:
        /*0088*/ 	.word	index@(_Z7kernel5PKfPffi)
        /*008c*/ 	.word	0x00000000


	//----- nvinfo : EIATTR_REGCOUNT
	.align		4
.L_24:
        /*0090*/ 	.byte	0x04, 0x2f
        /*0092*/ 	.short	(.L_26 - .L_25)
	.align		4
.L_25:
        /*0094*/ 	.word	index@(_Z7kernel6PKfPffi)
        /*0098*/ 	.word	0x00000020


	//----- nvinfo : EIATTR_FRAME_SIZE
	.align		4
.L_26:
        /*009c*/ 	.byte	0x04, 0x11
        /*009e*/ 	.short	(.L_28 - .L_27)
	.align		4
.L_27:
        /*00a0*/ 	.word	index@(_Z7kernel6PKfPffi)
        /*00a4*/ 	.word	0x00000000


	//----- nvinfo : EIATTR_REGCOUNT
	.align		4
.L_28:
        /*00a8*/ 	.byte	0x04, 0x2f
        /*00aa*/ 	.short	(.L_30 - .L_29)
	.align		4
.L_29:
        /*00ac*/ 	.word	index@(_Z7kernel7PKfPffi)
        /*00b0*/ 	.word	0x00000010


	//----- nvinfo : EIATTR_FRAME_SIZE
	.align		4
.L_30:
        /*00b4*/ 	.byte	0x04, 0x11
        /*00b6*/ 	.short	(.L_32 - .L_31)
	.align		4
.L_31:
        /*00b8*/ 	.word	index@(_Z7kernel7PKfPffi)
        /*00bc*/ 	.word	0x00000000


	//----- nvinfo : EIATTR_MIN_STACK_SIZE
	.align		4
.L_32:
        /*00c0*/ 	.byte	0x04, 0x12
        /*00c2*/ 	.short	(.L_34 - .L_33)
	.align		4
.L_33:
        /*00c4*/ 	.word	index@(_Z7kernel7PKfPffi)
        /*00c8*/ 	.word	0x00000000


	//----- nvinfo : EIATTR_MIN_STACK_SIZE
	.align		4
.L_34:
        /*00cc*/ 	.byte	0x04, 0x12
        /*00ce*/ 	.short	(.L_36 - .L_35)
	.align		4
.L_35:
        /*00d0*/ 	.word	index@(_Z7kernel6PKfPffi)
        /*00d4*/ 	.word	0x00000000


	//----- nvinfo : EIATTR_MIN_STACK_SIZE
	.align		4
.L_36:
        /*00d8*/ 	.byte	0x04, 0x12
        /*00da*/ 	.short	(.L_38 - .L_37)
	.align		4
.L_37:
        /*00dc*/ 	.word	index@(_Z7kernel5PKfPffi)
        /*00e0*/ 	.word	0x00000000


	//----- nvinfo : EIATTR_MIN_STACK_SIZE
	.align		4
.L_38:
        /*00e4*/ 	.byte	0x04, 0x12
        /*00e6*/ 	.short	(.L_40 - .L_39)
	.align		4
.L_39:
        /*00e8*/ 	.word	index@(_Z7kernel4PKfPffi)
        /*00ec*/ 	.word	0x00000000


	//----- nvinfo : EIATTR_MIN_STACK_SIZE
	.align		4
.L_40:
        /*00f0*/ 	.byte	0x04, 0x12
        /*00f2*/ 	.short	(.L_42 - .L_41)
	.align		4
.L_41:
        /*00f4*/ 	.word	index@(_Z7kernel3PKfPffi)
        /*00f8*/ 	.word	0x00000000


	//----- nvinfo : EIATTR_MIN_STACK_SIZE
	.align		4
.L_42:
        /*00fc*/ 	.byte	0x04, 0x12
        /*00fe*/ 	.short	(.L_44 - .L_43)
	.align		4
.L_43:
        /*0100*/ 	.word	index@(_Z7kernel2PKfPffi)
        /*0104*/ 	.word	0x00000000


	//----- nvinfo : EIATTR_MIN_STACK_SIZE
	.align		4
.L_44:
        /*0108*/ 	.byte	0x04, 0x12
        /*010a*/ 	.short	(.L_46 - .L_45)
	.align		4
.L_45:
        /*010c*/ 	.word	index@(_Z7kernel1PKfPffi)
        /*0110*/ 	.word	0x00000000


	//----- nvinfo : EIATTR_MIN_STACK_SIZE
	.align		4
.L_46:
        /*0114*/ 	.byte	0x04, 0x12
        /*0116*/ 	.short	(.L_48 - .L_47)
	.align		4
.L_47:
        /*0118*/ 	.word	index@(_Z13warmup_kernelv)
        /*011c*/ 	.word	0x00000000
.L_48:


//--------------------- .nv.compat                --------------------------
	.section	.nv.compat,"",@"SHT_CUDA_COMPAT_INFO"
	.align	4
        /*0000*/ 	.byte	0x02, 0x09, 0x00, 0x00, 0x02, 0x02, 0x01, 0x00, 0x02, 0x05, 0x05, 0x00, 0x03, 0x07, 0x01, 0x01
        /*0010*/ 	.byte	0x02, 0x03, 0x00, 0x00, 0x02, 0x06, 0x01, 0x00, 0x04, 0x0b, 0x08, 0x00, 0x09, 0x00, 0x00, 0x00
        /*0020*/ 	.byte	0x00, 0x00, 0x00, 0x00


//--------------------- .nv.info._Z7kernel7PKfPffi --------------------------
	.section	.nv.info._Z7kernel7PKfPffi,"",@"SHT_CUDA_INFO"
	.sectionflags	@""
	.align	4


	//----- nvinfo : EIATTR_CUDA_API_VERSION
	.align		4
        /*0000*/ 	.byte	0x04, 0x37
        /*0002*/ 	.short	(.L_50 - .L_49)
.L_49:
        /*0004*/ 	.word	0x00000082


	//----- nvinfo : EIATTR_KPARAM_INFO
	.align		4
.L_50:
        /*0008*/ 	.byte	0x04, 0x17
        /*000a*/ 	.short	(.L_52 - .L_51)
.L_51:
        /*000c*/ 	.word	0x00000000
        /*0010*/ 	.short	0x0003
        /*0012*/ 	.short	0x0014
        /*0014*/ 	.byte	0x00, 0xf0, 0x11, 0x00


	//----- nvinfo : EIATTR_KPARAM_INFO
	.align		4
.L_52:
        /*0018*/ 	.byte	0x04, 0x17
        /*001a*/ 	.short	(.L_54 - .L_53)
.L_53:
        /*001c*/ 	.word	0x00000000
        /*0020*/ 	.short	0x0002
        /*0022*/ 	.short	0x0010
        /*0024*/ 	.byte	0x00, 0xf0, 0x11, 0x00


	//----- nvinfo : EIATTR_KPARAM_INFO
	.align		4
.L_54:
        /*0028*/ 	.byte	0x04, 0x17
        /*002a*/ 	.short	(.L_56 - .L_55)
.L_55:
        /*002c*/ 	.word	0x00000000
        /*0030*/ 	.short	0x0001
        /*0032*/ 	.short	0x0008
        /*0034*/ 	.byte	0x00, 0xf5, 0x21, 0x00


	//----- nvinfo : EIATTR_KPARAM_INFO
	.align		4
.L_56:
        /*0038*/ 	.byte	0x04, 0x17
        /*003a*/ 	.short	(.L_58 - .L_57)
.L_57:
        /*003c*/ 	.word	0x00000000
        /*0040*/ 	.short	0x0000
        /*0042*/ 	.short	0x0000
        /*0044*/ 	.byte	0x00, 0xf5, 0x21, 0x00


	//----- nvinfo : EIATTR_SPARSE_MMA_MASK
	.align		4
.L_58:
        /*0048*/ 	.byte	0x03, 0x50
        /*004a*/ 	.short	0x0000


	//----- nvinfo : EIATTR_MAXREG_COUNT
	.align		4
        /*004c*/ 	.byte	0x03, 0x1b
        /*004e*/ 	.short	0x00ff


	//----- nvinfo : EIATTR_NUM_BARRIERS
	.align		4
        /*0050*/ 	.byte	0x02, 0x4c
        /*0052*/ 	.byte	0x01
	.zero		1


	//----- nvinfo : EIATTR_MERCURY_ISA_VERSION
	.align		4
        /*0054*/ 	.byte	0x03, 0x5f
        /*0056*/ 	.short	0x0101


	//----- nvinfo : EIATTR_VRC_CTA_INIT_COUNT
	.align		4
        /*0058*/ 	.byte	0x02, 0x4a
	.zero		1
	.zero		1


	//----- nvinfo : EIATTR_EXIT_INSTR_OFFSETS
	.align		4
        /*005c*/ 	.byte	0x04, 0x1c
        /*005e*/ 	.short	(.L_60 - .L_59)


	//   ....[0]....
.L_59:
        /*0060*/ 	.word	0x00000070


	//   ....[1]....
        /*0064*/ 	.word	0x000001f0


	//----- nvinfo : EIATTR_CRS_STACK_SIZE
	.align		4
.L_60:
        /*0068*/ 	.byte	0x04, 0x1e
        /*006a*/ 	.short	(.L_62 - .L_61)
.L_61:
        /*006c*/ 	.word	0x00000000


	//----- nvinfo : EIATTR_CBANK_PARAM_SIZE
	.align		4
.L_62:
        /*0070*/ 	.byte	0x03, 0x19
        /*0072*/ 	.short	0x0018


	//----- nvinfo : EIATTR_PARAM_CBANK
	.align		4
        /*0074*/ 	.byte	0x04, 0x0a
        /*0076*/ 	.short	(.L_64 - .L_63)
	.align		4
.L_63:
        /*0078*/ 	.word	index@(.nv.constant0._Z7kernel7PKfPffi)
        /*007c*/ 	.short	0x0380
        /*007e*/ 	.short	0x0018


	//----- nvinfo : EIATTR_SW_WAR
	.align		4
.L_64:
        /*0080*/ 	.byte	0x04, 0x36
        /*0082*/ 	.short	(.L_66 - .L_65)
.L_65:
        /*0084*/ 	.word	0x00000008
.L_66:


//--------------------- .nv.info._Z7kernel6PKfPffi --------------------------
	.section	.nv.info._Z7kernel6PKfPffi,"",@"SHT_CUDA_INFO"
	.sectionflags	@""
	.align	4


	//----- nvinfo : EIATTR_CUDA_API_VERSION
	.align		4
        /*0000*/ 	.byte	0x04, 0x37
        /*0002*/ 	.short	(.L_68 - .L_67)
.L_67:
        /*0004*/ 	.word	0x00000082


	//----- nvinfo : EIATTR_KPARAM_INFO
	.align		4
.L_68:
        /*0008*/ 	.byte	0x04, 0x17
        /*000a*/ 	.short	(.L_70 - .L_69)
.L_69:
        /*000c*/ 	.word	0x00000000
        /*0010*/ 	.short	0x0003
        /*0012*/ 	.short	0x0014
        /*0014*/ 	.byte	0x00, 0xf0, 0x11, 0x00


	//----- nvinfo : EIATTR_KPARAM_INFO
	.align		4
.L_70:
        /*0018*/ 	.byte	0x04, 0x17
        /*001a*/ 	.short	(.L_72 - .L_71)
.L_71:
        /*001c*/ 	.word	0x00000000
        /*0020*/ 	.short	0x0002
        /*0022*/ 	.short	0x0010
        /*0024*/ 	.byte	0x00, 0xf0, 0x11, 0x00


	//----- nvinfo : EIATTR_KPARAM_INFO
	.align		4
.L_72:
        /*0028*/ 	.byte	0x04, 0x17
        /*002a*/ 	.short	(.L_74 - .L_73)
.L_73:
        /*002c*/ 	.word	0x00000000
        /*0030*/ 	.short	0x0001
        /*0032*/ 	.short	0x0008
        /*0034*/ 	.byte	0x00, 0xf5, 0x21, 0x00


	//----- nvinfo : EIATTR_KPARAM_INFO
	.align		4
.L_74:
        /*0038*/ 	.byte	0x04, 0x17
        /*003a*/ 	.short	(.L_76 - .L_75)
.L_75:
        /*003c*/ 	.word	0x00000000
        /*0040*/ 	.short	0x0000
        /*0042*/ 	.short	0x0000
        /*0044*/ 	.byte	0x00, 0xf5, 0x21, 0x00


	//----- nvinfo : EIATTR_SPARSE_MMA_MASK
	.align		4
.L_76:
        /*0048*/ 	.byte	0x03, 0x50
        /*004a*/ 	.short	0x0000


	//----- nvinfo : EIATTR_MAXREG_COUNT
	.align		4
        /*004c*/ 	.byte	0x03, 0x1b
        /*004e*/ 	.short	0x00ff


	//----- nvinfo : EIATTR_MERCURY_ISA_VERSION
	.align		4
        /*0050*/ 	.byte	0x03, 0x5f
        /*0052*/ 	.short	0x0101


	//----- nvinfo : EIATTR_VRC_CTA_INIT_COUNT
	.align		4
        /*0054*/ 	.byte	0x02, 0x4a
	.zero		1
	.zero		1


	//----- nvinfo : EIATTR_EXIT_INSTR_OFFSETS
	.align		4
        /*0058*/ 	.byte	0x04, 0x1c
        /*005a*/ 	.short	(.L_78 - .L_77)


	//   ....[0]....
.L_77:
        /*005c*/ 	.word	0x000006b0


	//   ....[1]....
        /*0060*/ 	.word	0x000009c0


	//   ....[2]....
        /*0064*/ 	.word	0x00000b40


	//----- nvinfo : EIATTR_CRS_STACK_SIZE
	.align		4
.L_78:
        /*0068*/ 	.byte	0x04, 0x1e
        /*006a*/ 	.short	(.L_80 - .L_79)
.L_79:
        /*006c*/ 	.word	0x00000000


	//----- nvinfo : EIATTR_CBANK_PARAM_SIZE
	.align		4
.L_80:
        /*0070*/ 	.byte	0x03, 0x19
        /*0072*/ 	.short	0x0018


	//----- nvinfo : EIATTR_PARAM_CBANK
	.align		4
        /*0074*/ 	.byte	0x04, 0x0a
        /*0076*/ 	.short	(.L_82 - .L_81)
	.align		4
.L_81:
        /*0078*/ 	.word	index@(.nv.constant0._Z7kernel6PKfPffi)
        /*007c*/ 	.short	0x0380
        /*007e*/ 	.short	0x0018


	//----- nvinfo : EIATTR_SW_WAR
	.align		4
.L_82:
        /*0080*/ 	.byte	0x04, 0x36
        /*0082*/ 	.short	(.L_84 - .L_83)
.L_83:
        /*0084*/ 	.word	0x00000008
.L_84:


//--------------------- .nv.info._Z7kernel5PKfPffi --------------------------
	.section	.nv.info._Z7kernel5PKfPffi,"",@"SHT_CUDA_INFO"
	.sectionflags	@""
	.align	4


	//----- nvinfo : EIATTR_CUDA_API_VERSION
	.align		4
        /*0000*/ 	.byte	0x04, 0x37
        /*0002*/ 	.short	(.L_86 - .L_85)
.L_85:
        /*0004*/ 	.word	0x00000082


	//----- nvinfo : EIATTR_KPARAM_INFO
	.align		4
.L_86:
        /*0008*/ 	.byte	0x04, 0x17
        /*000a*/ 	.short	(.L_88 - .L_87)
.L_87:
        /*000c*/ 	.word	0x00000000
        /*0010*/ 	.short	0x0003
        /*0012*/ 	.short	0x0014
        /*0014*/ 	.byte	0x00, 0xf0, 0x11, 0x00


	//----- nvinfo : EIATTR_KPARAM_INFO
	.align		4
.L_88:
        /*0018*/ 	.byte	0x04, 0x17
        /*001a*/ 	.short	(.L_90 - .L_89)
.L_89:
        /*001c*/ 	.word	0x00000000
        /*0020*/ 	.short	0x0002
        /*0022*/ 	.short	0x0010
        /*0024*/ 	.byte	0x00, 0xf0, 0x11, 0x00


	//----- nvinfo : EIATTR_KPARAM_INFO
	.align		4
.L_90:
        /*0028*/ 	.byte	0x04, 0x17
        /*002a*/ 	.short	(.L_92 - .L_91)
.L_91:
        /*002c*/ 	.word	0x00000000
        /*0030*/ 	.short	0x0001
        /*0032*/ 	.short	0x0008
        /*0034*/ 	.byte	0x00, 0xf5, 0x21, 0x00


	//----- nvinfo : EIATTR_KPARAM_INFO
	.align		4
.L_92:
        /*0038*/ 	.byte	0x04, 0x17
        /*003a*/ 	.short	(.L_94 - .L_93)
.L_93:
        /*003c*/ 	.word	0x00000000
        /*0040*/ 	.short	0x0000
        /*0042*/ 	.short	0x0000
        /*0044*/ 	.byte	0x00, 0xf5, 0x21, 0x00


	//----- nvinfo : EIATTR_SPARSE_MMA_MASK
	.align		4
.L_94:
        /*0048*/ 	.byte	0x03, 0x50
        /*004a*/ 	.short	0x0000


	//----- nvinfo : EIATTR_MAXREG_COUNT
	.align		4
        /*004c*/ 	.byte	0x03, 0x1b
        /*004e*/ 	.short	0x00ff


	//----- nvinfo : EIATTR_MERCURY_ISA_VERSION
	.align		4
        /*0050*/ 	.byte	0x03, 0x5f
        /*0052*/ 	.short	0x0101


	//----- nvinfo : EIATTR_VRC_CTA_INIT_COUNT
	.align		4
        /*0054*/ 	.byte	0x02, 0x4a
	.zero		1
	.zero		1


	//----- nvinfo : EIATTR_EXIT_INSTR_OFFSETS
	.align		4
        /*0058*/ 	.byte	0x04, 0x1c
        /*005a*/ 	.short	(.L_96 - .L_95)


	//   ....[0]....
.L_95:
        /*005c*/ 	.word	0x000008d0


	//   ....[1]....
        /*0060*/ 	.word	0x00000be0


	//   ....[2]....
        /*0064*/ 	.word	0x00000d60


	//----- nvinfo : EIATTR_CRS_STACK_SIZE
	.align		4
.L_96:
        /*0068*/ 	.byte	0x04, 0x1e
        /*006a*/ 	.short	(.L_98 - .L_97)
.L_97:
        /*006c*/ 	.word	0x00000000


	//----- nvinfo : EIATTR_CBANK_PARAM_SIZE
	.align		4
.L_98:
        /*0070*/ 	.byte	0x03, 0x19
        /*0072*/ 	.short	0x0018


	//----- nvinfo : EIATTR_PARAM_CBANK
	.align		4
        /*0074*/ 	.byte	0x04, 0x0a
        /*0076*/ 	.short	(.L_100 - .L_99)
	.align		4
.L_99:
        /*0078*/ 	.word	index@(.nv.constant0._Z7kernel5PKfPffi)
        /*007c*/ 	.short	0x0380
        /*007e*/ 	.short	0x0018


	//----- nvinfo : EIATTR_SW_WAR
	.align		4
.L_100:
        /*0080*/ 	.byte	0x04, 0x36
        /*0082*/ 	.short	(.L_102 - .L_101)
.L_101:
        /*0084*/ 	.word	0x00000008
.L_102:


//--------------------- .nv.info._Z7kernel4PKfPffi --------------------------
	.section	.nv.info._Z7kernel4PKfPffi,"",@"SHT_CUDA_INFO"
	.sectionflags	@""
	.align	4


	//----- nvinfo : EIATTR_CUDA_API_VERSION
	.align		4
        /*0000*/ 	.byte	0x04, 0x37
        /*0002*/ 	.short	(.L_104 - .L_103)
.L_103:
        /*0004*/ 	.word	0x00000082


	//----- nvinfo : EIATTR_KPARAM_INFO
	.align		4
.L_104:
        /*0008*/ 	.byte	0x04, 0x17
        /*000a*/ 	.short	(.L_106 - .L_105)
.L_105:
        /*000c*/ 	.word	0x00000000
        /*0010*/ 	.short	0x0003
        /*0012*/ 	.short	0x0014
        /*0014*/ 	.byte	0x00, 0xf0, 0x11, 0x00


	//----- nvinfo : EIATTR_KPARAM_INFO
	.align		4
.L_106:
        /*0018*/ 	.byte	0x04, 0x17
        /*001a*/ 	.short	(.L_108 - .L_107)
.L_107:
        /*001c*/ 	.word	0x00000000
        /*0020*/ 	.short	0x0002
        /*0022*/ 	.short	0x0010
        /*0024*/ 	.byte	0x00, 0xf0, 0x11, 0x00


	//----- nvinfo : EIATTR_KPARAM_INFO
	.align		4
.L_108:
        /*0028*/ 	.byte	0x04, 0x17
        /*002a*/ 	.short	(.L_110 - .L_109)
.L_109:
        /*002c*/ 	.word	0x00000000
        /*0030*/ 	.short	0x0001
        /*0032*/ 	.short	0x0008
        /*0034*/ 	.byte	0x00, 0xf5, 0x21, 0x00


	//----- nvinfo : EIATTR_KPARAM_INFO
	.align		4
.L_110:
        /*0038*/ 	.byte	0x04, 0x17
        /*003a*/ 	.short	(.L_112 - .L_111)
.L_111:
        /*003c*/ 	.word	0x00000000
        /*0040*/ 	.short	0x0000
        /*0042*/ 	.short	0x0000
        /*0044*/ 	.byte	0x00, 0xf5, 0x21, 0x00


	//----- nvinfo : EIATTR_SPARSE_MMA_MASK
	.align		4
.L_112:
        /*0048*/ 	.byte	0x03, 0x50
        /*004a*/ 	.short	0x0000


	//----- nvinfo : EIATTR_MAXREG_COUNT
	.align		4
        /*004c*/ 	.byte	0x03, 0x1b
        /*004e*/ 	.short	0x00ff


	//----- nvinfo : EIATTR_MERCURY_ISA_VERSION
	.align		4
        /*0050*/ 	.byte	0x03, 0x5f
        /*0052*/ 	.short	0x0101


	//----- nvinfo : EIATTR_VRC_CTA_INIT_COUNT
	.align		4
        /*0054*/ 	.byte	0x02, 0x4a
	.zero		1
	.zero		1


	//----- nvinfo : EIATTR_EXIT_INSTR_OFFSETS
	.align		4
        /*0058*/ 	.byte	0x04, 0x1c
        /*005a*/ 	.short	(.L_114 - .L_113)


	//   ....[0]....
.L_113:
        /*005c*/ 	.word	0x00000070


	//   ....[1]....
        /*0060*/ 	.word	0x00000160


	//----- nvinfo : EIATTR_CRS_STACK_SIZE
	.align		4
.L_114:
        /*0064*/ 	.byte	0x04, 0x1e
        /*0066*/ 	.short	(.L_116 - .L_115)
.L_115:
        /*0068*/ 	.word	0x00000000


	//----- nvinfo : EIATTR_CBANK_PARAM_SIZE
	.align		4
.L_116:
        /*006c*/ 	.byte	0x03, 0x19
        /*006e*/ 	.short	0x0018


	//----- nvinfo : EIATTR_PARAM_CBANK
	.align		4
        /*0070*/ 	.byte	0x04, 0x0a
        /*0072*/ 	.short	(.L_118 - .L_117)
	.align		4
.L_117:
        /*0074*/ 	.word	index@(.nv.constant0._Z7kernel4PKfPffi)
        /*0078*/ 	.short	0x0380
        /*007a*/ 	.short	0x0018


	//----- nvinfo : EIATTR_SW_WAR
	.align		4
.L_118:
        /*007c*/ 	.byte	0x04, 0x36
        /*007e*/ 	.short	(.L_120 - .L_119)
.L_119:
        /*0080*/ 	.word	0x00000008
.L_120:


//--------------------- .nv.info._Z7kernel3PKfPffi --------------------------
	.section	.nv.info._Z7kernel3PKfPffi,"",@"SHT_CUDA_INFO"
	.sectionflags	@""
	.align	4


	//----- nvinfo : EIATTR_CUDA_API_VERSION
	.align		4
        /*0000*/ 	.byte	0x04, 0x37
        /*0002*/ 	.short	(.L_122 - .L_121)
.L_121:
        /*0004*/ 	.word	0x00000082


	//----- nvinfo : EIATTR_KPARAM_INFO
	.align		4
.L_122:
        /*0008*/ 	.byte	0x04, 0x17
        /*000a*/ 	.short	(.L_124 - .L_123)
.L_123:
        /*000c*/ 	.word	0x00000000
        /*0010*/ 	.short	0x0003
        /*0012*/ 	.short	0x0014
        /*0014*/ 	.byte	0x00, 0xf0, 0x11, 0x00


	//----- nvinfo : EIATTR_KPARAM_INFO
	.align		4
.L_124:
        /*0018*/ 	.byte	0x04, 0x17
        /*001a*/ 	.short	(.L_126 - .L_125)
.L_125:
        /*001c*/ 	.word	0x00000000
        /*0020*/ 	.short	0x0002
        /*0022*/ 	.short	0x0010
        /*0024*/ 	.byte	0x00, 0xf0, 0x11, 0x00


	//----- nvinfo : EIATTR_KPARAM_INFO
	.align		4
.L_126:
        /*0028*/ 	.byte	0x04, 0x17
        /*002a*/ 	.short	(.L_128 - .L_127)
.L_127:
        /*002c*/ 	.word	0x00000000
        /*0030*/ 	.short	0x0001
        /*0032*/ 	.short	0x0008
        /*0034*/ 	.byte	0x00, 0xf5, 0x21, 0x00


	//----- nvinfo : EIATTR_KPARAM_INFO
	.align		4
.L_128:
        /*0038*/ 	.byte	0x04, 0x17
        /*003a*/ 	.short	(.L_130 - .L_129)
.L_129:
        /*003c*/ 	.word	0x00000000
        /*0040*/ 	.short	0x0000
        /*0042*/ 	.short	0x0000
        /*0044*/ 	.byte	0x00, 0xf5, 0x21, 0x00


	//----- nvinfo : EIATTR_SPARSE_MMA_MASK
	.align		4
.L_130:
        /*0048*/ 	.byte	0x03, 0x50
        /*004a*/ 	.short	0x0000


	//----- nvinfo : EIATTR_MAXREG_COUNT
	.align		4
        /*004c*/ 	.byte	0x03, 0x1b
        /*004e*/ 	.short	0x00ff


	//----- nvinfo : EIATTR_MERCURY_ISA_VERSION
	.align		4
        /*0050*/ 	.byte	0x03, 0x5f
        /*0052*/ 	.short	0x0101


	//----- nvinfo : EIATTR_VRC_CTA_INIT_COUNT
	.align		4
        /*0054*/ 	.byte	0x02, 0x4a
	.zero		1
	.zero		1


	//----- nvinfo : EIATTR_EXIT_INSTR_OFFSETS
	.align		4
        /*0058*/ 	.byte	0x04, 0x1c
        /*005a*/ 	.short	(.L_132 - .L_131)


	//   ....[0]....
.L_131:
        /*005c*/ 	.word	0x00000170


	//   ....[1]....
        /*0060*/ 	.word	0x00000190


	//   ....[2]....
        /*0064*/ 	.word	0x000002d0


	//   ....[3]....
        /*0068*/ 	.word	0x00000470


	//----- nvinfo : EIATTR_CRS_STACK_SIZE
	.align		4
.L_132:
        /*006c*/ 	.byte	0x04, 0x1e
        /*006e*/ 	.short	(.L_134 - .L_133)
.L_133:
        /*0070*/ 	.word	0x00000000


	//----- nvinfo : EIATTR_CBANK_PARAM_SIZE
	.align		4
.L_134:
        /*0074*/ 	.byte	0x03, 0x19
        /*0076*/ 	.short	0x0018


	//----- nvinfo : EIATTR_PARAM_CBANK
	.align		4
        /*0078*/ 	.byte	0x04, 0x0a
        /*007a*/ 	.short	(.L_136 - .L_135)
	.align		4
.L_135:
        /*007c*/ 	.word	index@(.nv.constant0._Z7kernel3PKfPffi)
        /*0080*/ 	.short	0x0380
        /*0082*/ 	.short	0x0018


	//----- nvinfo : EIATTR_SW_WAR
	.align		4
.L_136:
        /*0084*/ 	.byte	0x04, 0x36
        /*0086*/ 	.short	(.L_138 - .L_137)
.L_137:
        /*0088*/ 	.word	0x00000008
.L_138:


//--------------------- .nv.info._Z7kernel2PKfPffi --------------------------
	.section	.nv.info._Z7kernel2PKfPffi,"",@"SHT_CUDA_INFO"
	.sectionflags	@""
	.align	4


	//----- nvinfo : EIATTR_CUDA_API_VERSION
	.align		4
        /*0000*/ 	.byte	0x04, 0x37
        /*0002*/ 	.short	(.L_140 - .L_139)
.L_139:
        /*0004*/ 	.word	0x00000082


	//----- nvinfo : EIATTR_KPARAM_INFO
	.align		4
.L_140:
        /*0008*/ 	.byte	0x04, 0x17
        /*000a*/ 	.short	(.L_142 - .L_141)
.L_141:
        /*000c*/ 	.word	0x00000000
        /*0010*/ 	.short	0x0003
        /*0012*/ 	.short	0x0014
        /*0014*/ 	.byte	0x00, 0xf0, 0x11, 0x00


	//----- nvinfo : EIATTR_KPARAM_INFO
	.align		4
.L_142:
        /*0018*/ 	.byte	0x04, 0x17
        /*001a*/ 	.short	(.L_144 - .L_143)
.L_143:
        /*001c*/ 	.word	0x00000000
        /*0020*/ 	.short	0x0002
        /*0022*/ 	.short	0x0010
        /*0024*/ 	.byte	0x00, 0xf0, 0x11, 0x00


	//----- nvinfo : EIATTR_KPARAM_INFO
	.align		4
.L_144:
        /*0028*/ 	.byte	0x04, 0x17
        /*002a*/ 	.short	(.L_146 - .L_145)
.L_145:
        /*002c*/ 	.word	0x00000000
        /*0030*/ 	.short	0x0001
        /*0032*/ 	.short	0x0008
        /*0034*/ 	.byte	0x00, 0xf5, 0x21, 0x00


	//----- nvinfo : EIATTR_KPARAM_INFO
	.align		4
.L_146:
        /*0038*/ 	.byte	0x04, 0x17
        /*003a*/ 	.short	(.L_148 - .L_147)
.L_147:
        /*003c*/ 	.word	0x00000000
        /*0040*/ 	.short	0x0000
        /*0042*/ 	.short	0x0000
        /*0044*/ 	.byte	0x00, 0xf5, 0x21, 0x00


	//----- nvinfo : EIATTR_SPARSE_MMA_MASK
	.align		4
.L_148:
        /*0048*/ 	.byte	0x03, 0x50
        /*004a*/ 	.short	0x0000


	//----- nvinfo : EIATTR_MAXREG_COUNT
	.align		4
        /*004c*/ 	.byte	0x03, 0x1b
        /*004e*/ 	.short	0x00ff


	//----- nvinfo : EIATTR_MERCURY_ISA_VERSION
	.align		4
        /*0050*/ 	.byte	0x03, 0x5f
        /*0052*/ 	.short	0x0101


	//----- nvinfo : EIATTR_VRC_CTA_INIT_COUNT
	.align		4
        /*0054*/ 	.byte	0x02, 0x4a
	.zero		1
	.zero		1


	//----- nvinfo : EIATTR_EXIT_INSTR_OFFSETS
	.align		4
        /*0058*/ 	.byte	0x04, 0x1c
        /*005a*/ 	.short	(.L_150 - .L_149)


	//   ....[0]....
.L_149:
        /*005c*/ 	.word	0x00000090


	//   ....[1]....
        /*0060*/ 	.word	0x000003b0


	//   ....[2]....
        /*0064*/ 	.word	0x00000530


	//----- nvinfo : EIATTR_CRS_STACK_SIZE
	.align		4
.L_150:
        /*0068*/ 	.byte	0x04, 0x1e
        /*006a*/ 	.short	(.L_152 - .L_151)
.L_151:
        /*006c*/ 	.word	0x00000000


	//----- nvinfo : EIATTR_CBANK_PARAM_SIZE
	.align		4
.L_152:
        /*0070*/ 	.byte	0x03, 0x19
        /*0072*/ 	.short	0x0018


	//----- nvinfo : EIATTR_PARAM_CBANK
	.align		4
        /*0074*/ 	.byte	0x04, 0x0a
        /*0076*/ 	.short	(.L_154 - .L_153)
	.align		4
.L_153:
        /*0078*/ 	.word	index@(.nv.constant0._Z7kernel2PKfPffi)
        /*007c*/ 	.short	0x0380
        /*007e*/ 	.short	0x0018


	//----- nvinfo : EIATTR_SW_WAR
	.align		4
.L_154:
        /*0080*/ 	.byte	0x04, 0x36
        /*0082*/ 	.short	(.L_156 - .L_155)
.L_155:
        /*0084*/ 	.word	0x00000008
.L_156:


//--------------------- .nv.info._Z7kernel1PKfPffi --------------------------
	.section	.nv.info._Z7kernel1PKfPffi,"",@"SHT_CUDA_INFO"
	.sectionflags	@""
	.align	4


	//----- nvinfo : EIATTR_CUDA_API_VERSION
	.align		4
        /*0000*/ 	.byte	0x04, 0x37
        /*0002*/ 	.short	(.L_158 - .L_157)
.L_157:
        /*0004*/ 	.word	0x00000082


	//----- nvinfo : EIATTR_KPARAM_INFO
	.align		4
.L_158:
        /*0008*/ 	.byte	0x04, 0x17
        /*000a*/ 	.short	(.L_160 - .L_159)
.L_159:
        /*000c*/ 	.word	0x00000000
        /*0010*/ 	.short	0x0003
        /*0012*/ 	.short	0x0014
        /*0014*/ 	.byte	0x00, 0xf0, 0x11, 0x00


	//----- nvinfo : EIATTR_KPARAM_INFO
	.align		4
.L_160:
        /*0018*/ 	.byte	0x04, 0x17
        /*001a*/ 	.short	(.L_162 - .L_161)
.L_161:
        /*001c*/ 	.word	0x00000000
        /*0020*/ 	.short	0x0002
        /*0022*/ 	.short	0x0010
        /*0024*/ 	.byte	0x00, 0xf0, 0x11, 0x00


	//----- nvinfo : EIATTR_KPARAM_INFO
	.align		4
.L_162:
        /*0028*/ 	.byte	0x04, 0x17
        /*002a*/ 	.short	(.L_164 - .L_163)
.L_163:
        /*002c*/ 	.word	0x00000000
        /*0030*/ 	.short	0x0001
        /*0032*/ 	.short	0x0008
        /*0034*/ 	.byte	0x00, 0xf5, 0x21, 0x00


	//----- nvinfo : EIATTR_KPARAM_INFO
	.align		4
.L_164:
        /*0038*/ 	.byte	0x04, 0x17
        /*003a*/ 	.short	(.L_166 - .L_165)
.L_165:
        /*003c*/ 	.word	0x00000000
        /*0040*/ 	.short	0x0000
        /*0042*/ 	.short	0x0000
        /*0044*/ 	.byte	0x00, 0xf5, 0x21, 0x00


	//----- nvinfo : EIATTR_SPARSE_MMA_MASK
	.align		4
.L_166:
        /*0048*/ 	.byte	0x03, 0x50
        /*004a*/ 	.short	0x0000


	//----- nvinfo : EIATTR_MAXREG_COUNT
	.align		4
        /*004c*/ 	.byte	0x03, 0x1b
        /*004e*/ 	.short	0x00ff


	//----- nvinfo : EIATTR_MERCURY_ISA_VERSION
	.align		4
        /*0050*/ 	.byte	0x03, 0x5f
        /*0052*/ 	.short	0x0101


	//----- nvinfo : EIATTR_VRC_CTA_INIT_COUNT
	.align		4
        /*0054*/ 	.byte	0x02, 0x4a
	.zero		1
	.zero		1


	//----- nvinfo : EIATTR_EXIT_INSTR_OFFSETS
	.align		4
        /*0058*/ 	.byte	0x04, 0x1c
        /*005a*/ 	.short	(.L_168 - .L_167)


	//   ....[0]....
.L_167:
        /*005c*/ 	.word	0x00000070


	//   ....[1]....
        /*0060*/ 	.word	0x00000110


	//----- nvinfo : EIATTR_CBANK_PARAM_SIZE
	.align		4
.L_168:
        /*0064*/ 	.byte	0x03, 0x19
        /*0066*/ 	.short	0x0018


	//----- nvinfo : EIATTR_PARAM_CBANK
	.align		4
        /*0068*/ 	.byte	0x04, 0x0a
        /*006a*/ 	.short	(.L_170 - .L_169)
	.align		4
.L_169:
        /*006c*/ 	.word	index@(.nv.constant0._Z7kernel1PKfPffi)
        /*0070*/ 	.short	0x0380
        /*0072*/ 	.short	0x0018


	//----- nvinfo : EIATTR_SW_WAR
	.align		4
.L_170:
        /*0074*/ 	.byte	0x04, 0x36
        /*0076*/ 	.short	(.L_172 - .L_171)
.L_171:
        /*0078*/ 	.word	0x00000008
.L_172:


//--------------------- .nv.info._Z13warmup_kernelv --------------------------
	.section	.nv.info._Z13warmup_kernelv,"",@"SHT_CUDA_INFO"
	.sectionflags	@""
	.align	4


	//----- nvinfo : EIATTR_CUDA_API_VERSION
	.align		4
        /*0000*/ 	.byte	0x04, 0x37
        /*0002*/ 	.short	(.L_174 - .L_173)
.L_173:
        /*0004*/ 	.word	0x00000082


	//----- nvinfo : EIATTR_SPARSE_MMA_MASK
	.align		4
.L_174:
        /*0008*/ 	.byte	0x03, 0x50
        /*000a*/ 	.short	0x0000


	//----- nvinfo : EIATTR_MAXREG_COUNT
	.align		4
        /*000c*/ 	.byte	0x03, 0x1b
        /*000e*/ 	.short	0x00ff


	//----- nvinfo : EIATTR_EXTERNS
	.align		4
        /*0010*/ 	.byte	0x04, 0x0f
        /*0012*/ 	.short	(.L_176 - .L_175)


	//   ....[0]....
	.align		4
.L_175:
        /*0014*/ 	.word	index@(vprintf)


	//----- nvinfo : EIATTR_MERCURY_ISA_VERSION
	.align		4
.L_176:
        /*0018*/ 	.byte	0x03, 0x5f
        /*001a*/ 	.short	0x0101


	//----- nvinfo : EIATTR_VRC_CTA_INIT_COUNT
	.align		4
        /*001c*/ 	.byte	0x02, 0x4a
	.zero		1
	.zero		1


	//----- nvinfo : EIATTR_SYSCALL_OFFSETS
	.align		4
        /*0020*/ 	.byte	0x04, 0x46
        /*0022*/ 	.short	(.L_178 - .L_177)


	//   ....[0]....
.L_177:
        /*0024*/ 	.word	0x000000e0


	//----- nvinfo : EIATTR_EXIT_INSTR_OFFSETS
	.align		4
.L_178:
        /*0028*/ 	.byte	0x04, 0x1c
        /*002a*/ 	.short	(.L_180 - .L_179)


	//   ....[0]....
.L_179:
        /*002c*/ 	.word	0x00000060


	//   ....[1]....
        /*0030*/ 	.word	0x000000f0


	//----- nvinfo : EIATTR_CRS_STACK_SIZE
	.align		4
.L_180:
        /*0034*/ 	.byte	0x04, 0x1e
        /*0036*/ 	.short	(.L_182 - .L_181)
.L_181:
        /*0038*/ 	.word	0x00000000


	//----- nvinfo : EIATTR_SW_WAR
	.align		4
.L_182:
        /*003c*/ 	.byte	0x04, 0x36
        /*003e*/ 	.short	(.L_184 - .L_183)
.L_183:
        /*0040*/ 	.word	0x00000008
.L_184:


//--------------------- .nv.callgraph             --------------------------
	.section	.nv.callgraph,"",@"SHT_CUDA_CALLGRAPH"
	.align	4
	.sectionentsize	8
	.align		4
        /*0000*/ 	.word	0x00000000
	.align		4
        /*0004*/ 	.word	0xffffffff
	.align		4
        /*0008*/ 	.word	index@(_Z13warmup_kernelv)
	.align		4
        /*000c*/ 	.word	index@(vprintf)
	.align		4
        /*0010*/ 	.word	0x00000000
	.align		4
        /*0014*/ 	.word	0xfffffffe
	.align		4
        /*0018*/ 	.word	0x00000000
	.align		4
        /*001c*/ 	.word	0xfffffffd
	.align		4
        /*0020*/ 	.word	0x00000000
	.align		4
        /*0024*/ 	.word	0xfffffffc


//--------------------- .nv.constant4             --------------------------
	.section	.nv.constant4,"a",@progbits
	.align	8
	.align		8
.nv.constant4:
        /*0000*/ 	.dword	$str
	.align		8
        /*0008*/ 	.dword	vprintf


//--------------------- .text._Z7kernel7PKfPffi   --------------------------
	.section	.text._Z7kernel7PKfPffi,"ax",@progbits
	.align	128
        .global         _Z7kernel7PKfPffi
        .type           _Z7kernel7PKfPffi,@function
        .size           _Z7kernel7PKfPffi,(.L_x_40 - _Z7kernel7PKfPffi)
        .other          _Z7kernel7PKfPffi,@"STO_CUDA_ENTRY STV_DEFAULT"
_Z7kernel7PKfPffi:
.text._Z7kernel7PKfPffi:
[----:B------:R-:W-:Y:S01]  /*0000*/  LDC R1, c[0x0][0x37c] ;  /* 0x0000df00ff017b82 */ /* 0x000fe20000000800 */
[----:B------:R-:W0:Y:S07]  /*0010*/  S2R R10, SR_TID.X ;  /* 0x00000000000a7919 */ /* 0x000e2e0000002100 */
[----:B------:R-:W0:Y:S01]  /*0020*/  S2UR UR4, SR_CTAID.X ;  /* 0x00000000000479c3 */ /* 0x000e220000002500 */
[----:B------:R-:W1:Y:S07]  /*0030*/  LDCU UR7, c[0x0][0x394] ;  /* 0x00007280ff0777ac */ /* 0x000e6e0008000800 */
[----:B------:R-:W0:Y:S02]  /*0040*/  LDC R11, c[0x0][0x360] ;  /* 0x0000d800ff0b7b82 */ /* 0x000e240000000800 */
[----:B0-----:R-:W-:-:S05]  /*0050*/  IMAD R0, R11, UR4, R10 ;  /* 0x000000040b007c24 */ /* 0x001fca000f8e020a */
[----:B-1----:R-:W-:-:S13]  /*0060*/  ISETP.GE.AND P0, PT, R0, UR7, PT ;  /* 0x0000000700007c0c */ /* 0x002fda000bf06270 */
[----:B------:R-:W-:Y:S05]  /*0070*/  @P0 EXIT ;  /* 0x000000000000094d */ /* 0x000fea0003800000 */
[----:B------:R-:W0:Y:S01]  /*0080*/  S2UR UR5, SR_CgaCtaId ;  /* 0x00000000000579c3 */ /* 0x000e220000008800 */
[----:B------:R-:W1:Y:S01]  /*0090*/  LDCU UR6, c[0x0][0x370] ;  /* 0x00006e00ff0677ac */ /* 0x000e620008000800 */
[----:B------:R-:W-:Y:S01]  /*00a0*/  UMOV UR4, 0x400 ;  /* 0x0000040000047882 */ /* 0x000fe20000000000 */
[----:B------:R-:W2:Y:S05]  /*00b0*/  LDCU.64 UR8, c[0x0][0x358] ;  /* 0x00006b00ff0877ac */ /* 0x000eaa0008000a00 */
[----:B------:R-:W3:Y:S01]  /*00c0*/  LDC.64 R6, c[0x0][0x380] ;  /* 0x0000e000ff067b82 */ /* 0x000ee20000000a00 */
[----:B------:R-:W4:Y:S07]  /*00d0*/  LDCU UR10, c[0x0][0x390] ;  /* 0x00007200ff0a77ac */ /* 0x000f2e0008000800 */
[----:B------:R-:W2:Y:S01]  /*00e0*/  LDC.64 R8, c[0x0][0x388] ;  /* 0x0000e200ff087b82 */ /* 0x000ea20000000a00 */
[----:B-1----:R-:W-:Y:S01]  /*00f0*/  IMAD R11, R11, UR6, RZ ;  /* 0x000000060b0b7c24 */ /* 0x002fe2000f8e02ff */
[----:B0-----:R-:W-:-:S06]  /*0100*/  ULEA UR4, UR5, UR4, 0x18 ;  /* 0x0000000405047291 */ /* 0x001fcc000f8ec0ff */
[----:B----4-:R-:W-:-:S07]  /*0110*/  LEA R10, R10, UR4, 0x2 ;  /* 0x000000040a0a7c11 */ /* 0x010fce000f8e10ff */
.L_x_0:
[----:B---3--:R-:W-:-:S06]  /*0120*/  IMAD.WIDE R2, R0, 0x4, R6 ;  /* 0x0000000400027825 */ /* 0x008fcc00078e0206 */
[----:B--2---:R-:W2:Y:S01]  /*0130*/  LDG.E R3, desc[UR8][R2.64] ;  /* 0x0000000802037981 */ /* 0x004ea2000c1e1900 */
[----:B------:R-:W-:Y:S05]  /*0140*/  WARPSYNC.ALL ;  /* 0x0000000000007948 */ /* 0x000fea0003800000 */
[----:B0-----:R-:W-:Y:S01]  /*0150*/  IMAD.WIDE R4, R0, 0x4, R8 ;  /* 0x0000000400047825 */ /* 0x001fe200078e0208 */
[----:B------:R-:W-:-:S04]  /*0160*/  IADD3 R0, PT, PT, R11, R0, RZ ;  /* 0x000000000b007210 */ /* 0x000fc80007ffe0ff */
[----:B------:R-:W-:Y:S01]  /*0170*/  ISETP.GE.AND P0, PT, R0, UR7, PT ;  /* 0x0000000700007c0c */ /* 0x000fe2000bf06270 */
[----:B--2---:R-:W-:Y:S01]  /*0180*/  STS [R10], R3 ;  /* 0x000000030a007388 */ /* 0x004fe20000000800 */
[----:B------:R-:W-:Y:S06]  /*0190*/  BAR.SYNC.DEFER_BLOCKING 0x0 ;  /* 0x0000000000007b1d */ /* 0x000fec0000010000 */
[----:B------:R-:W0:Y:S02]  /*01a0*/  LDS R12, [R10] ;  /* 0x000000000a0c7984 */ /* 0x000e240000000800 */
[----:B0-----:R-:W-:-:S05]  /*01b0*/  FMUL R13, R12, UR10 ;  /* 0x0000000a0c0d7c20 */ /* 0x001fca0008400000 */
[----:B------:R0:W-:Y:S01]  /*01c0*/  STG.E desc[UR8][R4.64], R13 ;  /* 0x0000000d04007986 */ /* 0x0001e2000c101908 */
[----:B------:R-:W-:Y:S06]  /*01d0*/  BAR.SYNC.DEFER_BLOCKING 0x0 ;  /* 0x0000000000007b1d */ /* 0x000fec0000010000 */
[----:B------:R-:W-:Y:S05]  /*01e0*/  @!P0 BRA `(.L_x_0) ;  /* 0xfffffffc00cc8947 */ /* 0x000fea000383ffff */
[----:B------:R-:W-:Y:S05]  /*01f0*/  EXIT ;  /* 0x000000000000794d */ /* 0x000fea0003800000 */
.L_x_1:
[----:B------:R-:W-:-:S00]  /*0200*/  BRA `(.L_x_1) ;  /* 0xfffffffc00fc7947 */ /* 0x000fc0000383ffff */
[----:B------:R-:W-:-:S00]  /*0210*/  NOP ;  /* 0x0000000000007918 */ /* 0x000fc00000000000 */
        /* <DEDUP_REMOVED lines=14> */
.L_x_40:


//--------------------- .text._Z7kernel6PKfPffi   --------------------------
	.section	.text._Z7kernel6PKfPffi,"ax",@progbits
	.align	128
        .global         _Z7kernel6PKfPffi
        .type           _Z7kernel6PKfPffi,@function
        .size           _Z7kernel6PKfPffi,(.L_x_41 - _Z7kernel6PKfPffi)
        .other          _Z7kernel6PKfPffi,@"STO_CUDA_ENTRY STV_DEFAULT"
_Z7kernel6PKfPffi:
.text._Z7kernel6PKfPffi:
[----:B------:R-:W-:Y:S01]  /*0000*/  LDC R1, c[0x0][0x37c] ;  /* 0x0000df00ff017b82 */ /* 0x000fe20000000800 */
[----:B------:R-:W0:Y:S07]  /*0010*/  S2R R2, SR_TID.X ;  /* 0x0000000000027919 */ /* 0x000e2e0000002100 */
[----:B------:R-:W1:Y:S01]  /*0020*/  LDC R0, c[0x0][0x394] ;  /* 0x0000e500ff007b82 */ /* 0x000e620000000800 */
[----:B------:R-:W2:Y:S01]  /*0030*/  LDCU.64 UR4, c[0x0][0x358] ;  /* 0x00006b00ff0477ac */ /* 0x000ea20008000a00 */
[----:B------:R-:W-:Y:S01]  /*0040*/  BSSY.RECONVERGENT B0, `(.L_x_2) ;  /* 0x0000064000007945 */ /* 0x000fe20003800200 */
[----:B------:R-:W3:Y:S05]  /*0050*/  LDCU UR8, c[0x0][0x390] ;  /* 0x00007200ff0877ac */ /* 0x000eea0008000800 */
[----:B------:R-:W0:Y:S01]  /*0060*/  S2UR UR6, SR_CTAID.X ;  /* 0x00000000000679c3 */ /* 0x000e220000002500 */
[----:B------:R-:W4:Y:S07]  /*0070*/  LDCU UR9, c[0x0][0x390] ;  /* 0x00007200ff0977ac */ /* 0x000f2e0008000800 */
[----:B------:R-:W0:Y:S01]  /*0080*/  LDC R5, c[0x0][0x360] ;  /* 0x0000d800ff057b82 */ /* 0x000e220000000800 */
[----:B------:R-:W5:Y:S01]  /*0090*/  LDCU UR7, c[0x0][0x370] ;  /* 0x00006e00ff0777ac */ /* 0x000f620008000800 */
[----:B-1----:R-:W-:-:S04]  /*00a0*/  SHF.R.S32.HI R3, RZ, 0x1f, R0 ;  /* 0x0000001fff037819 */ /* 0x002fc80000011400 */
[----:B------:R-:W-:-:S04]  /*00b0*/  LEA.HI R3, R3, R0, RZ, 0x2 ;  /* 0x0000000003037211 */ /* 0x000fc800078f10ff */
[----:B------:R-:W-:Y:S01]  /*00c0*/  SHF.R.S32.HI R3, RZ, 0x2, R3 ;  /* 0x00000002ff037819 */ /* 0x000fe20000011403 */
[C---:B0-----:R-:W-:Y:S02]  /*00d0*/  IMAD R2, R5.reuse, UR6, R2 ;  /* 0x0000000605027c24 */ /* 0x041fe4000f8e0202 */
[----:B-----5:R-:W-:-:S03]  /*00e0*/  IMAD R5, R5, UR7, RZ ;  /* 0x0000000705057c24 */ /* 0x020fc6000f8e02ff */
[----:B------:R-:W-:-:S13]  /*00f0*/  ISETP.GE.AND P0, PT, R2, R3, PT ;  /* 0x000000030200720c */ /* 0x000fda0003f06270 */
[----:B--234-:R-:W-:Y:S05]  /*0100*/  @P0 BRA `(.L_x_3) ;  /* 0x00000004005c0947 */ /* 0x01cfea0003800000 */
[----:B------:R-:W0:Y:S01]  /*0110*/  I2F.U32.RP R10, R5 ;  /* 0x00000005000a7306 */ /* 0x000e220000209000 */
[-C--:B------:R-:W-:Y:S01]  /*0120*/  IADD3 R4, PT, PT, R2, R5.reuse, RZ ;  /* 0x0000000502047210 */ /* 0x080fe20007ffe0ff */
[----:B------:R-:W1:Y:S01]  /*0130*/  LDC.64 R20, c[0x0][0x380] ;  /* 0x0000e000ff147b82 */ /* 0x000e620000000a00 */
[----:B------:R-:W-:Y:S01]  /*0140*/  IADD3 R11, PT, PT, RZ, -R5, RZ ;  /* 0x80000005ff0b7210 */ /* 0x000fe20007ffe0ff */
[----:B------:R-:W-:Y:S01]  /*0150*/  BSSY.RECONVERGENT B1, `(.L_x_4) ;  /* 0x000002e000017945 */ /* 0x000fe20003800200 */
[----:B------:R-:W-:Y:S02]  /*0160*/  ISETP.GE.AND P0, PT, R4, R3, PT ;  /* 0x000000030400720c */ /* 0x000fe40003f06270 */
[----:B------:R-:W-:Y:S02]  /*0170*/  VIMNMX R9, PT, PT, R3, R4, !PT ;  /* 0x0000000403097248 */ /* 0x000fe40007fe0100 */
[----:B------:R-:W-:Y:S02]  /*0180*/  SEL R8, RZ, 0x1, P0 ;  /* 0x00000001ff087807 */ /* 0x000fe40000000000 */
[----:B------:R-:W-:-:S02]  /*0190*/  ISETP.NE.U32.AND P2, PT, R5, RZ, PT ;  /* 0x000000ff0500720c */ /* 0x000fc40003f45070 */
[----:B------:R-:W-:Y:S01]  /*01a0*/  IADD3 R4, PT, PT, R9, -R4, -R8 ;  /* 0x8000000409047210 */ /* 0x000fe20007ffe808 */
[----:B0-----:R-:W0:Y:S02]  /*01b0*/  MUFU.RCP R10, R10 ;  /* 0x0000000a000a7308 */ /* 0x001e240000001000 */
[----:B0-----:R-:W-:-:S06]  /*01c0*/  IADD3 R6, PT, PT, R10, 0xffffffe, RZ ;  /* 0x0ffffffe0a067810 */ /* 0x001fcc0007ffe0ff */
[----:B------:R0:W2:Y:S02]  /*01d0*/  F2I.FTZ.U32.TRUNC.NTZ R7, R6 ;  /* 0x0000000600077305 */ /* 0x0000a4000021f000 */
[----:B0-----:R-:W-:Y:S02]  /*01e0*/  HFMA2 R6, -RZ, RZ, 0, 0 ;  /* 0x00000000ff067431 */ /* 0x001fe400000001ff */
[----:B--2---:R-:W-:-:S04]  /*01f0*/  IMAD R11, R11, R7, RZ ;  /* 0x000000070b0b7224 */ /* 0x004fc800078e02ff */
[----:B------:R-:W-:-:S06]  /*0200*/  IMAD.HI.U32 R7, R7, R11, R6 ;  /* 0x0000000b07077227 */ /* 0x000fcc00078e0006 */
[----:B------:R-:W-:-:S05]  /*0210*/  IMAD.HI.U32 R9, R7, R4, RZ ;  /* 0x0000000407097227 */ /* 0x000fca00078e00ff */
[----:B------:R-:W-:-:S05]  /*0220*/  IADD3 R6, PT, PT, -R9, RZ, RZ ;  /* 0x000000ff09067210 */ /* 0x000fca0007ffe1ff */
[----:B------:R-:W-:Y:S02]  /*0230*/  IMAD R4, R5, R6, R4 ;  /* 0x0000000605047224 */ /* 0x000fe400078e0204 */
[----:B------:R-:W0:Y:S03]  /*0240*/  LDC.64 R6, c[0x0][0x388] ;  /* 0x0000e200ff067b82 */ /* 0x000e260000000a00 */
[----:B------:R-:W-:-:S13]  /*0250*/  ISETP.GE.U32.AND P0, PT, R4, R5, PT ;  /* 0x000000050400720c */ /* 0x000fda0003f06070 */
[----:B------:R-:W-:Y:S01]  /*0260*/  @P0 IADD3 R4, PT, PT, -R5, R4, RZ ;  /* 0x0000000405040210 */ /* 0x000fe20007ffe1ff */
[----:B------:R-:W-:-:S03]  /*0270*/  @P0 VIADD R9, R9, 0x1 ;  /* 0x0000000109090836 */ /* 0x000fc60000000000 */
[----:B------:R-:W-:-:S13]  /*0280*/  ISETP.GE.U32.AND P1, PT, R4, R5, PT ;  /* 0x000000050400720c */ /* 0x000fda0003f26070 */
[----:B------:R-:W-:Y:S02]  /*0290*/  @P1 IADD3 R9, PT, PT, R9, 0x1, RZ ;  /* 0x0000000109091810 */ /* 0x000fe40007ffe0ff */
[----:B------:R-:W-:-:S04]  /*02a0*/  @!P2 LOP3.LUT R9, RZ, R5, RZ, 0x33, !PT ;  /* 0x00000005ff09a212 */ /* 0x000fc800078e33ff */
[----:B------:R-:W-:-:S04]  /*02b0*/  IADD3 R8, PT, PT, R8, R9, RZ ;  /* 0x0000000908087210 */ /* 0x000fc80007ffe0ff */
[C---:B------:R-:W-:Y:S02]  /*02c0*/  LOP3.LUT R4, R8.reuse, 0x3, RZ, 0xc0, !PT ;  /* 0x0000000308047812 */ /* 0x040fe400078ec0ff */
[----:B------:R-:W-:Y:S02]  /*02d0*/  ISETP.GE.U32.AND P1, PT, R8, 0x3, PT ;  /* 0x000000030800780c */ /* 0x000fe40003f26070 */
[----:B------:R-:W-:Y:S02]  /*02e0*/  ISETP.NE.AND P0, PT, R4, 0x3, PT ;  /* 0x000000030400780c */ /* 0x000fe40003f05270 */
[----:B------:R-:W-:-:S11]  /*02f0*/  MOV R4, R2 ;  /* 0x0000000200047202 */ /* 0x000fd60000000f00 */
[----:B01----:R-:W-:Y:S05]  /*0300*/  @!P0 BRA `(.L_x_5) ;  /* 0x0000000000488947 */ /* 0x003fea0003800000 */
[----:B------:R-:W0:Y:S01]  /*0310*/  LDC.64 R12, c[0x0][0x380] ;  /* 0x0000e000ff0c7b82 */ /* 0x000e220000000a00 */
[----:B------:R-:W-:Y:S02]  /*0320*/  IADD3 R8, PT, PT, R8, 0x1, RZ ;  /* 0x0000000108087810 */ /* 0x000fe40007ffe0ff */
[----:B------:R-:W-:Y:S02]  /*0330*/  MOV R4, R2 ;  /* 0x0000000200047202 */ /* 0x000fe40000000f00 */
[----:B------:R-:W-:-:S03]  /*0340*/  LOP3.LUT R8, R8, 0x3, RZ, 0xc0, !PT ;  /* 0x0000000308087812 */ /* 0x000fc600078ec0ff */
[----:B------:R-:W1:Y:S02]  /*0350*/  LDC.64 R14, c[0x0][0x388] ;  /* 0x0000e200ff0e7b82 */ /* 0x000e640000000a00 */
[----:B------:R-:W-:-:S07]  /*0360*/  IMAD.MOV R22, RZ, RZ, -R8 ;  /* 0x000000ffff167224 */ /* 0x000fce00078e0a08 */
.L_x_6:
[----:B0-----:R-:W-:-:S05]  /*0370*/  IMAD.WIDE R18, R4, 0x10, R12 ;  /* 0x0000001004127825 */ /* 0x001fca00078e020c */
[----:B--2---:R-:W2:Y:S01]  /*0380*/  LDG.E.128 R8, desc[UR4][R18.64] ;  /* 0x0000000412087981 */ /* 0x004ea2000c1e1d00 */
[----:B-1----:R-:W-:Y:S01]  /*0390*/  IMAD.WIDE R16, R4, 0x10, R14 ;  /* 0x0000001004107825 */ /* 0x002fe200078e020e */
[----:B------:R-:W-:Y:S02]  /*03a0*/  IADD3 R22, PT, PT, R22, 0x1, RZ ;  /* 0x0000000116167810 */ /* 0x000fe40007ffe0ff */
[----:B------:R-:W-:Y:S02]  /*03b0*/  IADD3 R4, PT, PT, R5, R4, RZ ;  /* 0x0000000405047210 */ /* 0x000fe40007ffe0ff */
[----:B------:R-:W-:Y:S01]  /*03c0*/  ISETP.NE.AND P0, PT, R22, RZ, PT ;  /* 0x000000ff1600720c */ /* 0x000fe20003f05270 */
[----:B--2---:R-:W-:Y:S01]  /*03d0*/  FMUL R8, R8, UR8 ;  /* 0x0000000808087c20 */ /* 0x004fe20008400000 */
[----:B------:R-:W-:Y:S01]  /*03e0*/  FMUL R9, R9, UR8 ;  /* 0x0000000809097c20 */ /* 0x000fe20008400000 */
[----:B------:R-:W-:Y:S01]  /*03f0*/  FMUL R10, R10, UR8 ;  /* 0x000000080a0a7c20 */ /* 0x000fe20008400000 */
[----:B------:R-:W-:-:S05]  /*0400*/  FMUL R11, R11, UR8 ;  /* 0x000000080b0b7c20 */ /* 0x000fca0008400000 */
[----:B------:R2:W-:Y:S04]  /*0410*/  STG.E.128 desc[UR4][R16.64], R8 ;  /* 0x0000000810007986 */ /* 0x0005e8000c101d04 */
[----:B------:R-:W-:Y:S05]  /*0420*/  @P0 BRA `(.L_x_6) ;  /* 0xfffffffc00d00947 */ /* 0x000fea000383ffff */
.L_x_5:
[----:B------:R-:W-:Y:S05]  /*0430*/  BSYNC.RECONVERGENT B1 ;  /* 0x0000000000017941 */ /* 0x000fea0003800200 */
.L_x_4:
[----:B------:R-:W-:Y:S05]  /*0440*/  @!P1 BRA `(.L_x_3) ;  /* 0x00000000008c9947 */ /* 0x000fea0003800000 */
.L_x_7:
[----:B-12---:R-:W-:-:S05]  /*0450*/  IMAD.WIDE R16, R4, 0x10, R20 ;  /* 0x0000001004107825 */ /* 0x006fca00078e0214 */
[----:B------:R-:W2:Y:S01]  /*0460*/  LDG.E.128 R8, desc[UR4][R16.64] ;  /* 0x0000000410087981 */ /* 0x000ea2000c1e1d00 */
[----:B------:R-:W-:-:S04]  /*0470*/  IMAD.WIDE R22, R4, 0x10, R6 ;  /* 0x0000001004167825 */ /* 0x000fc800078e0206 */
[----:B------:R-:W-:-:S04]  /*0480*/  IMAD.WIDE R24, R5, 0x10, R16 ;  /* 0x0000001005187825 */ /* 0x000fc800078e0210 */
[----:B--2---:R-:W-:Y:S01]  /*0490*/  FMUL R8, R8, UR9 ;  /* 0x0000000908087c20 */ /* 0x004fe20008400000 */
[----:B------:R-:W-:Y:S01]  /*04a0*/  FMUL R9, R9, UR9 ;  /* 0x0000000909097c20 */ /* 0x000fe20008400000 */
[----:B------:R-:W-:Y:S01]  /*04b0*/  FMUL R10, R10, UR9 ;  /* 0x000000090a0a7c20 */ /* 0x000fe20008400000 */
[----:B------:R-:W-:-:S05]  /*04c0*/  FMUL R11, R11, UR9 ;  /* 0x000000090b0b7c20 */ /* 0x000fca0008400000 */
[----:B------:R0:W-:Y:S04]  /*04d0*/  STG.E.128 desc[UR4][R22.64], R8 ;  /* 0x0000000816007986 */ /* 0x0001e8000c101d04 */
        /* <DEDUP_REMOVED lines=10> */
[----:B0-----:R-:W-:-:S04]  /*0580*/  IMAD.WIDE R22, R5, 0x10, R28 ;  /* 0x0000001005167825 */ /* 0x001fc800078e021c */
[----:B--2---:R-:W-:Y:S01]  /*0590*/  FMUL R16, R16, UR9 ;  /* 0x0000000910107c20 */ /* 0x004fe20008400000 */
[----:B------:R-:W-:Y:S01]  /*05a0*/  FMUL R17, R17, UR9 ;  /* 0x0000000911117c20 */ /* 0x000fe20008400000 */
[----:B------:R-:W-:Y:S01]  /*05b0*/  FMUL R18, R18, UR9 ;  /* 0x0000000912127c20 */ /* 0x000fe20008400000 */
[----:B------:R-:W-:-:S05]  /*05c0*/  FMUL R19, R19, UR9 ;  /* 0x0000000913137c20 */ /* 0x000fca0008400000 */
[----:B------:R1:W-:Y:S04]  /*05d0*/  STG.E.128 desc[UR4][R24.64], R16 ;  /* 0x0000001018007986 */ /* 0x0003e8000c101d04 */
[----:B------:R0:W2:Y:S01]  /*05e0*/  LDG.E.128 R8, desc[UR4][R22.64] ;  /* 0x0000000416087981 */ /* 0x0000a2000c1e1d00 */
[----:B------:R-:W-:-:S04]  /*05f0*/  LEA R4, R5, R4, 0x2 ;  /* 0x0000000405047211 */ /* 0x000fc800078e10ff */
[----:B------:R-:W-:Y:S01]  /*0600*/  ISETP.GE.AND P0, PT, R4, R3, PT ;  /* 0x000000030400720c */ /* 0x000fe20003f06270 */
[----:B0-----:R-:W-:-:S04]  /*0610*/  IMAD.WIDE R22, R5, 0x10, R24 ;  /* 0x0000001005167825 */ /* 0x001fc800078e0218 */
[----:B--2---:R-:W-:Y:S01]  /*0620*/  FMUL R8, R8, UR9 ;  /* 0x0000000908087c20 */ /* 0x004fe20008400000 */
[----:B------:R-:W-:Y:S01]  /*0630*/  FMUL R9, R9, UR9 ;  /* 0x0000000909097c20 */ /* 0x000fe20008400000 */
[----:B------:R-:W-:Y:S01]  /*0640*/  FMUL R10, R10, UR9 ;  /* 0x000000090a0a7c20 */ /* 0x000fe20008400000 */
[----:B------:R-:W-:-:S05]  /*0650*/  FMUL R11, R11, UR9 ;  /* 0x000000090b0b7c20 */ /* 0x000fca0008400000 */
[----:B------:R1:W-:Y:S01]  /*0660*/  STG.E.128 desc[UR4][R22.64], R8 ;  /* 0x0000000816007986 */ /* 0x0003e2000c101d04 */
[----:B------:R-:W-:Y:S05]  /*0670*/  @!P0 BRA `(.L_x_7) ;  /* 0xfffffffc00748947 */ /* 0x000fea000383ffff */
.L_x_3:
[----:B------:R-:W-:Y:S05]  /*0680*/  BSYNC.RECONVERGENT B0 ;  /* 0x0000000000007941 */ /* 0x000fea0003800200 */
.L_x_2:
[----:B------:R-:W-:-:S04]  /*0690*/  LEA R4, R3, R2, 0x2 ;  /* 0x0000000203047211 */ /* 0x000fc800078e10ff */
[----:B------:R-:W-:-:S13]  /*06a0*/  ISETP.GE.AND P0, PT, R4, R0, PT ;  /* 0x000000000400720c */ /* 0x000fda0003f06270 */
[----:B------:R-:W-:Y:S05]  /*06b0*/  @P0 EXIT ;  /* 0x000000000000094d */ /* 0x000fea0003800000 */
[----:B-12---:R-:W0:Y:S01]  /*06c0*/  I2F.U32.RP R9, R5 ;  /* 0x0000000500097306 */ /* 0x006e220000209000 */
[C---:B------:R-:W-:Y:S01]  /*06d0*/  IADD3 R7, PT, PT, R5.reuse, R4, RZ ;  /* 0x0000000405077210 */ /* 0x040fe20007ffe0ff */
[----:B------:R-:W-:Y:S01]  /*06e0*/  IMAD.MOV R11, RZ, RZ, -R5 ;  /* 0x000000ffff0b7224 */ /* 0x000fe200078e0a05 */
[----:B------:R-:W-:Y:S01]  /*06f0*/  ISETP.NE.U32.AND P2, PT, R5, RZ, PT ;  /* 0x000000ff0500720c */ /* 0x000fe20003f45070 */
[----:B------:R-:W1:Y:S01]  /*0700*/  LDCU UR7, c[0x0][0x390] ;  /* 0x00007200ff0777ac */ /* 0x000e620008000800 */
[CC--:B------:R-:W-:Y:S01]  /*0710*/  ISETP.GE.AND P0, PT, R7.reuse, R0.reuse, PT ;  /* 0x000000000700720c */ /* 0x0c0fe20003f06270 */
[----:B------:R-:W-:Y:S01]  /*0720*/  BSSY.RECONVERGENT B0, `(.L_x_8) ;  /* 0x0000029000007945 */ /* 0x000fe20003800200 */
[----:B------:R-:W-:Y:S01]  /*0730*/  VIMNMX R6, PT, PT, R7, R0, !PT ;  /* 0x0000000007067248 */ /* 0x000fe20007fe0100 */
[----:B------:R-:W2:Y:S01]  /*0740*/  LDCU UR6, c[0x0][0x390] ;  /* 0x00007200ff0677ac */ /* 0x000ea20008000800 */
[----:B------:R-:W-:-:S04]  /*0750*/  SEL R8, RZ, 0x1, P0 ;  /* 0x00000001ff087807 */ /* 0x000fc80000000000 */
[----:B------:R-:W-:Y:S01]  /*0760*/  IADD3 R6, PT, PT, R6, -R7, -R8 ;  /* 0x8000000706067210 */ /* 0x000fe20007ffe808 */
[----:B0-----:R-:W0:Y:S02]  /*0770*/  MUFU.RCP R9, R9 ;  /* 0x0000000900097308 */ /* 0x001e240000001000 */
[----:B0-----:R-:W-:-:S06]  /*0780*/  IADD3 R2, PT, PT, R9, 0xffffffe, RZ ;  /* 0x0ffffffe09027810 */ /* 0x001fcc0007ffe0ff */
[----:B------:R0:W3:Y:S02]  /*0790*/  F2I.FTZ.U32.TRUNC.NTZ R3, R2 ;  /* 0x0000000200037305 */ /* 0x0000e4000021f000 */
[----:B0-----:R-:W-:Y:S02]  /*07a0*/  HFMA2 R2, -RZ, RZ, 0, 0 ;  /* 0x00000000ff027431 */ /* 0x001fe400000001ff */
[----:B---3--:R-:W-:-:S04]  /*07b0*/  IMAD R11, R11, R3, RZ ;  /* 0x000000030b0b7224 */ /* 0x008fc800078e02ff */
[----:B------:R-:W-:-:S06]  /*07c0*/  IMAD.HI.U32 R11, R3, R11, R2 ;  /* 0x0000000b030b7227 */ /* 0x000fcc00078e0002 */
[----:B------:R-:W-:-:S05]  /*07d0*/  IMAD.HI.U32 R9, R11, R6, RZ ;  /* 0x000000060b097227 */ /* 0x000fca00078e00ff */
[----:B------:R-:W-:-:S05]  /*07e0*/  IADD3 R2, PT, PT, -R9, RZ, RZ ;  /* 0x000000ff09027210 */ /* 0x000fca0007ffe1ff */
[----:B------:R-:W-:Y:S02]  /*07f0*/  IMAD R6, R5, R2, R6 ;  /* 0x0000000205067224 */ /* 0x000fe400078e0206 */
[----:B------:R-:W0:Y:S03]  /*0800*/  LDC.64 R2, c[0x0][0x388] ;  /* 0x0000e200ff027b82 */ /* 0x000e260000000a00 */
[----:B------:R-:W-:-:S13]  /*0810*/  ISETP.GE.U32.AND P0, PT, R6, R5, PT ;  /* 0x000000050600720c */ /* 0x000fda0003f06070 */
[----:B------:R-:W-:Y:S02]  /*0820*/  @P0 IADD3 R6, PT, PT, -R5, R6, RZ ;  /* 0x0000000605060210 */ /* 0x000fe40007ffe1ff */
[----:B------:R-:W-:Y:S02]  /*0830*/  @P0 IADD3 R9, PT, PT, R9, 0x1, RZ ;  /* 0x0000000109090810 */ /* 0x000fe40007ffe0ff */
[-C--:B------:R-:W-:Y:S02]  /*0840*/  ISETP.GE.U32.AND P1, PT, R6, R5.reuse, PT ;  /* 0x000000050600720c */ /* 0x080fe40003f26070 */
[----:B------:R-:W3:Y:S11]  /*0850*/  LDC.64 R6, c[0x0][0x380] ;  /* 0x0000e000ff067b82 */ /* 0x000ef60000000a00 */
[----:B------:R-:W-:Y:S01]  /*0860*/  @P1 VIADD R9, R9, 0x1 ;  /* 0x0000000109091836 */ /* 0x000fe20000000000 */
[----:B------:R-:W-:-:S04]  /*0870*/  @!P2 LOP3.LUT R9, RZ, R5, RZ, 0x33, !PT ;  /* 0x00000005ff09a212 */ /* 0x000fc800078e33ff */
[----:B------:R-:W-:-:S04]  /*0880*/  IADD3 R12, PT, PT, R8, R9, RZ ;  /* 0x00000009080c7210 */ /* 0x000fc80007ffe0ff */
[C---:B------:R-:W-:Y:S02]  /*0890*/  LOP3.LUT R8, R12.reuse, 0x3, RZ, 0xc0, !PT ;  /* 0x000000030c087812 */ /* 0x040fe400078ec0ff */
[----:B------:R-:W-:Y:S02]  /*08a0*/  ISETP.GE.U32.AND P1, PT, R12, 0x3, PT ;  /* 0x000000030c00780c */ /* 0x000fe40003f26070 */
[----:B------:R-:W-:-:S13]  /*08b0*/  ISETP.NE.AND P0, PT, R8, 0x3, PT ;  /* 0x000000030800780c */ /* 0x000fda0003f05270 */
[----:B012---:R-:W-:Y:S05]  /*08c0*/  @!P0 BRA `(.L_x_9) ;  /* 0x0000000000388947 */ /* 0x007fea0003800000 */
[----:B------:R-:W0:Y:S01]  /*08d0*/  LDC.64 R8, c[0x0][0x380] ;  /* 0x0000e000ff087b82 */ /* 0x000e220000000a00 */
[----:B------:R-:W-:-:S04]  /*08e0*/  IADD3 R12, PT, PT, R12, 0x1, RZ ;  /* 0x000000010c0c7810 */ /* 0x000fc80007ffe0ff */
[----:B------:R-:W-:-:S03]  /*08f0*/  LOP3.LUT R12, R12, 0x3, RZ, 0xc0, !PT ;  /* 0x000000030c0c7812 */ /* 0x000fc600078ec0ff */
[----:B------:R-:W1:Y:S01]  /*0900*/  LDC.64 R10, c[0x0][0x388] ;  /* 0x0000e200ff0a7b82 */ /* 0x000e620000000a00 */
[----:B------:R-:W-:-:S07]  /*0910*/  IADD3 R16, PT, PT, -R12, RZ, RZ ;  /* 0x000000ff0c107210 */ /* 0x000fce0007ffe1ff */
.L_x_10:
[----:B0-----:R-:W-:-:S06]  /*0920*/  IMAD.WIDE R14, R4, 0x4, R8 ;  /* 0x00000004040e7825 */ /* 0x001fcc00078e0208 */
[----:B--2---:R-:W2:Y:S01]  /*0930*/  LDG.E R14, desc[UR4][R14.64] ;  /* 0x000000040e0e7981 */ /* 0x004ea2000c1e1900 */
[----:B-1----:R-:W-:Y:S01]  /*0940*/  IMAD.WIDE R12, R4, 0x4, R10 ;  /* 0x00000004040c7825 */ /* 0x002fe200078e020a */
[----:B------:R-:W-:Y:S02]  /*0950*/  IADD3 R16, PT, PT, R16, 0x1, RZ ;  /* 0x0000000110107810 */ /* 0x000fe40007ffe0ff */
[----:B------:R-:W-:Y:S02]  /*0960*/  IADD3 R4, PT, PT, R5, R4, RZ ;  /* 0x0000000405047210 */ /* 0x000fe40007ffe0ff */
[----:B------:R-:W-:Y:S01]  /*0970*/  ISETP.NE.AND P0, PT, R16, RZ, PT ;  /* 0x000000ff1000720c */ /* 0x000fe20003f05270 */
[----:B--2---:R-:W-:-:S05]  /*0980*/  FMUL R17, R14, UR6 ;  /* 0x000000060e117c20 */ /* 0x004fca0008400000 */
[----:B------:R2:W-:Y:S07]  /*0990*/  STG.E desc[UR4][R12.64], R17 ;  /* 0x000000110c007986 */ /* 0x0005ee000c101904 */
[----:B------:R-:W-:Y:S05]  /*09a0*/  @P0 BRA `(.L_x_10) ;  /* 0xfffffffc00dc0947 */ /* 0x000fea000383ffff */
.L_x_9:
[----:B------:R-:W-:Y:S05]  /*09b0*/  BSYNC.RECONVERGENT B0 ;  /* 0x0000000000007941 */ /* 0x000fea0003800200 */
.L_x_8:
[----:B------:R-:W-:Y:S05]  /*09c0*/  @!P1 EXIT ;  /* 0x000000000000994d */ /* 0x000fea0003800000 */
.L_x_11:
[----:B-1-3--:R-:W-:-:S05]  /*09d0*/  IMAD.WIDE R14, R4, 0x4, R6 ;  /* 0x00000004040e7825 */ /* 0x00afca00078e0206 */
[----:B------:R-:W3:Y:S01]  /*09e0*/  LDG.E R8, desc[UR4][R14.64] ;  /* 0x000000040e087981 */ /* 0x000ee2000c1e1900 */
[----:B------:R-:W-:-:S04]  /*09f0*/  IMAD.WIDE R18, R4, 0x4, R2 ;  /* 0x0000000404127825 */ /* 0x000fc800078e0202 */
[----:B---3--:R-:W-:Y:S01]  /*0a00*/  FMUL R21, R8, UR7 ;  /* 0x0000000708157c20 */ /* 0x008fe20008400000 */
[----:B------:R-:W-:-:S04]  /*0a10*/  IMAD.WIDE R8, R5, 0x4, R14 ;  /* 0x0000000405087825 */ /* 0x000fc800078e020e */
[----:B------:R0:W-:Y:S04]  /*0a20*/  STG.E desc[UR4][R18.64], R21 ;  /* 0x0000001512007986 */ /* 0x0001e8000c101904 */
[----:B--2---:R-:W2:Y:S01]  /*0a30*/  LDG.E R12, desc[UR4][R8.64] ;  /* 0x00000004080c7981 */ /* 0x004ea2000c1e1900 */
[----:B------:R-:W-:-:S04]  /*0a40*/  IMAD.WIDE R10, R5, 0x4, R18 ;  /* 0x00000004050a7825 */ /* 0x000fc800078e0212 */
[----:B--2---:R-:W-:Y:S01]  /*0a50*/  FMUL R23, R12, UR7 ;  /* 0x000000070c177c20 */ /* 0x004fe20008400000 */
[----:B------:R-:W-:-:S04]  /*0a60*/  IMAD.WIDE R12, R5, 0x4, R8 ;  /* 0x00000004050c7825 */ /* 0x000fc800078e0208 */
[----:B------:R1:W-:Y:S04]  /*0a70*/  STG.E desc[UR4][R10.64], R23 ;  /* 0x000000170a007986 */ /* 0x0003e8000c101904 */
[----:B------:R-:W2:Y:S01]  /*0a80*/  LDG.E R16, desc[UR4][R12.64] ;  /* 0x000000040c107981 */ /* 0x000ea2000c1e1900 */
[----:B------:R-:W-:-:S04]  /*0a90*/  IMAD.WIDE R14, R5, 0x4, R10 ;  /* 0x00000004050e7825 */ /* 0x000fc800078e020a */
[----:B--2---:R-:W-:Y:S01]  /*0aa0*/  FMUL R25, R16, UR7 ;  /* 0x0000000710197c20 */ /* 0x004fe20008400000 */
[----:B------:R-:W-:-:S04]  /*0ab0*/  IMAD.WIDE R16, R5, 0x4, R12 ;  /* 0x0000000405107825 */ /* 0x000fc800078e020c */
[----:B------:R1:W-:Y:S04]  /*0ac0*/  STG.E desc[UR4][R14.64], R25 ;  /* 0x000000190e007986 */ /* 0x0003e8000c101904 */
[----:B------:R-:W0:Y:S01]  /*0ad0*/  LDG.E R16, desc[UR4][R16.64] ;  /* 0x0000000410107981 */ /* 0x000e22000c1e1900 */
[C---:B------:R-:W-:Y:S01]  /*0ae0*/  IMAD.WIDE R8, R5.reuse, 0x4, R14 ;  /* 0x0000000405087825 */ /* 0x040fe200078e020e */
[----:B------:R-:W-:-:S04]  /*0af0*/  LEA R4, R5, R4, 0x2 ;  /* 0x0000000405047211 */ /* 0x000fc800078e10ff */
[----:B------:R-:W-:Y:S01]  /*0b00*/  ISETP.GE.AND P0, PT, R4, R0, PT ;  /* 0x000000000400720c */ /* 0x000fe20003f06270 */
[----:B0-----:R-:W-:-:S05]  /*0b10*/  FMUL R19, R16, UR7 ;  /* 0x0000000710137c20 */ /* 0x001fca0008400000 */
[----:B------:R1:W-:Y:S07]  /*0b20*/  STG.E desc[UR4][R8.64], R19 ;  /* 0x0000001308007986 */ /* 0x0003ee000c101904 */
[----:B------:R-:W-:Y:S05]  /*0b30*/  @!P0 BRA `(.L_x_11) ;  /* 0xfffffffc00a48947 */ /* 0x000fea000383ffff */
[----:B------:R-:W-:Y:S05]  /*0b40*/  EXIT ;  /* 0x000000000000794d */ /* 0x000fea0003800000 */
.L_x_12:
        /* <DEDUP_REMOVED lines=11> */
.L_x_41:


//--------------------- .text._Z7kernel5PKfPffi   --------------------------
	.section	.text._Z7kernel5PKfPffi,"ax",@progbits
	.align	128
        .global         _Z7kernel5PKfPffi
        .type           _Z7kernel5PKfPffi,@function
        .size           _Z7kernel5PKfPffi,(.L_x_42 - _Z7kernel5PKfPffi)
        .other          _Z7kernel5PKfPffi,@"STO_CUDA_ENTRY STV_DEFAULT"
_Z7kernel5PKfPffi:
.text._Z7kernel5PKfPffi:
[----:B------:R-:W-:Y:S01]  /*0000*/  LDC R1, c[0x0][0x37c] ;  /* 0x0000df00ff017b82 */ /* 0x000fe20000000800 */
[----:B------:R-:W0:Y:S07]  /*0010*/  S2R R3, SR_TID.X ;  /* 0x0000000000037919 */ /* 0x000e2e0000002100 */
[----:B------:R-:W0:Y:S01]  /*0020*/  S2UR UR6, SR_CTAID.X ;  /* 0x00000000000679c3 */ /* 0x000e220000002500 */
[----:B------:R-:W1:Y:S01]  /*0030*/  LDCU UR8, c[0x0][0x394] ;  /* 0x00007280ff0877ac */ /* 0x000e620008000800 */
[----:B------:R-:W-:Y:S01]  /*0040*/  BSSY.RECONVERGENT B0, `(.L_x_13) ;  /* 0x0000087000007945 */ /* 0x000fe20003800200 */
[----:B------:R-:W2:Y:S05]  /*0050*/  LDCU.64 UR4, c[0x0][0x358] ;  /* 0x00006b00ff0477ac */ /* 0x000eaa0008000a00 */
[----:B------:R-:W0:Y:S01]  /*0060*/  LDC R0, c[0x0][0x360] ;  /* 0x0000d800ff007b82 */ /* 0x000e220000000800 */
[----:B------:R-:W3:Y:S01]  /*0070*/  LDCU UR7, c[0x0][0x370] ;  /* 0x00006e00ff0777ac */ /* 0x000ee20008000800 */
[----:B------:R-:W4:Y:S01]  /*0080*/  LDCU UR9, c[0x0][0x390] ;  /* 0x00007200ff0977ac */ /* 0x000f220008000800 */
[C---:B0-----:R-:W-:Y:S01]  /*0090*/  IMAD R3, R0.reuse, UR6, R3 ;  /* 0x0000000600037c24 */ /* 0x041fe2000f8e0203 */
[----:B------:R-:W0:Y:S01]  /*00a0*/  LDCU UR6, c[0x0][0x390] ;  /* 0x00007200ff0677ac */ /* 0x000e220008000800 */
[----:B---3--:R-:W-:-:S03]  /*00b0*/  IMAD R0, R0, UR7, RZ ;  /* 0x0000000700007c24 */ /* 0x008fc6000f8e02ff */
[----:B------:R-:W-:-:S04]  /*00c0*/  SHF.L.U32 R3, R3, 0x2, RZ ;  /* 0x0000000203037819 */ /* 0x000fc800000006ff */
[----:B------:R-:W-:-:S04]  /*00d0*/  IADD3 R11, PT, PT, R3, 0x3, RZ ;  /* 0x00000003030b7810 */ /* 0x000fc80007ffe0ff */
[----:B-1----:R-:W-:-:S13]  /*00e0*/  ISETP.GE.AND P0, PT, R11, UR8, PT ;  /* 0x000000080b007c0c */ /* 0x002fda000bf06270 */
[----:B0-2-4-:R-:W-:Y:S05]  /*00f0*/  @P0 BRA `(.L_x_14) ;  /* 0x0000000400ec0947 */ /* 0x015fea0003800000 */
[----:B------:R-:W-:Y:S01]  /*0100*/  SHF.L.U32 R2, R0, 0x2, RZ ;  /* 0x0000000200027819 */ /* 0x000fe200000006ff */
[----:B------:R-:W-:Y:S03]  /*0110*/  BSSY.RECONVERGENT B1, `(.L_x_15) ;  /* 0x0000036000017945 */ /* 0x000fe60003800200 */
[----:B------:R-:W0:Y:S01]  /*0120*/  I2F.U32.RP R8, R2 ;  /* 0x0000000200087306 */ /* 0x000e220000209000 */
[-C--:B------:R-:W-:Y:S02]  /*0130*/  VIADDMNMX R7, R11, R2.reuse, UR8, !PT ;  /* 0x000000080b077e46 */ /* 0x080fe4000f800102 */
[----:B------:R-:W-:Y:S02]  /*0140*/  IADD3 R9, PT, PT, RZ, -R2, RZ ;  /* 0x80000002ff097210 */ /* 0x000fe40007ffe0ff */
[----:B------:R-:W-:Y:S02]  /*0150*/  IADD3 R6, PT, PT, R7, -0x3, -R2 ;  /* 0xfffffffd07067810 */ /* 0x000fe40007ffe802 */
[----:B------:R-:W-:-:S02]  /*0160*/  ISETP.NE.U32.AND P2, PT, R2, RZ, PT ;  /* 0x000000ff0200720c */ /* 0x000fc40003f45070 */
[----:B------:R-:W-:-:S04]  /*0170*/  ISETP.NE.AND P0, PT, R6, R3, PT ;  /* 0x000000030600720c */ /* 0x000fc80003f05270 */
[----:B------:R-:W-:Y:S01]  /*0180*/  SEL R7, RZ, 0x1, !P0 ;  /* 0x00000001ff077807 */ /* 0x000fe20004000000 */
[----:B0-----:R-:W0:Y:S02]  /*0190*/  MUFU.RCP R8, R8 ;  /* 0x0000000800087308 */ /* 0x001e240000001000 */
[----:B0-----:R-:W-:-:S06]  /*01a0*/  IADD3 R4, PT, PT, R8, 0xffffffe, RZ ;  /* 0x0ffffffe08047810 */ /* 0x001fcc0007ffe0ff */
[----:B------:R0:W1:Y:S02]  /*01b0*/  F2I.FTZ.U32.TRUNC.NTZ R5, R4 ;  /* 0x0000000400057305 */ /* 0x000064000021f000 */
[----:B0-----:R-:W-:Y:S02]  /*01c0*/  HFMA2 R4, -RZ, RZ, 0, 0 ;  /* 0x00000000ff047431 */ /* 0x001fe400000001ff */
[----:B-1----:R-:W-:-:S04]  /*01d0*/  IMAD R9, R9, R5, RZ ;  /* 0x0000000509097224 */ /* 0x002fc800078e02ff */
[----:B------:R-:W-:Y:S01]  /*01e0*/  IMAD.HI.U32 R8, R5, R9, R4 ;  /* 0x0000000905087227 */ /* 0x000fe200078e0004 */
[----:B------:R-:W-:-:S05]  /*01f0*/  IADD3 R5, PT, PT, R6, -R3, -R7 ;  /* 0x8000000306057210 */ /* 0x000fca0007ffe807 */
[----:B------:R-:W-:-:S05]  /*0200*/  IMAD.HI.U32 R8, R8, R5, RZ ;  /* 0x0000000508087227 */ /* 0x000fca00078e00ff */
[----:B------:R-:W-:-:S05]  /*0210*/  IADD3 R4, PT, PT, -R8, RZ, RZ ;  /* 0x000000ff08047210 */ /* 0x000fca0007ffe1ff */
[----:B------:R-:W-:-:S05]  /*0220*/  IMAD R5, R2, R4, R5 ;  /* 0x0000000402057224 */ /* 0x000fca00078e0205 */
[----:B------:R-:W-:-:S13]  /*0230*/  ISETP.GE.U32.AND P0, PT, R5, R2, PT ;  /* 0x000000020500720c */ /* 0x000fda0003f06070 */
[----:B------:R-:W-:Y:S02]  /*0240*/  @P0 IADD3 R5, PT, PT, -R2, R5, RZ ;  /* 0x0000000502050210 */ /* 0x000fe40007ffe1ff */
[----:B------:R-:W-:Y:S02]  /*0250*/  @P0 IADD3 R8, PT, PT, R8, 0x1, RZ ;  /* 0x0000000108080810 */ /* 0x000fe40007ffe0ff */
[----:B------:R-:W-:-:S13]  /*0260*/  ISETP.GE.U32.AND P1, PT, R5, R2, PT ;  /* 0x000000020500720c */ /* 0x000fda0003f26070 */
[----:B------:R-:W-:Y:S01]  /*0270*/  @P1 VIADD R8, R8, 0x1 ;  /* 0x0000000108081836 */ /* 0x000fe20000000000 */
[----:B------:R-:W-:-:S04]  /*0280*/  @!P2 LOP3.LUT R8, RZ, R2, RZ, 0x33, !PT ;  /* 0x00000002ff08a212 */ /* 0x000fc800078e33ff */
[----:B------:R-:W-:-:S04]  /*0290*/  IADD3 R16, PT, PT, R7, R8, RZ ;  /* 0x0000000807107210 */ /* 0x000fc80007ffe0ff */
[----:B------:R-:W-:-:S04]  /*02a0*/  LOP3.LUT R4, R16, 0x3, RZ, 0xc0, !PT ;  /* 0x0000000310047812 */ /* 0x000fc800078ec0ff */
[----:B------:R-:W-:-:S13]  /*02b0*/  ISETP.NE.AND P0, PT, R4, 0x3, PT ;  /* 0x000000030400780c */ /* 0x000fda0003f05270 */
[----:B------:R-:W-:Y:S05]  /*02c0*/  @!P0 BRA `(.L_x_16) ;  /* 0x0000000000688947 */ /* 0x000fea0003800000 */
[----:B------:R-:W0:Y:S01]  /*02d0*/  LDC.64 R4, c[0x0][0x380] ;  /* 0x0000e000ff047b82 */ /* 0x000e220000000a00 */
[----:B------:R-:W-:Y:S01]  /*02e0*/  IADD3 R8, PT, PT, R16, 0x1, RZ ;  /* 0x0000000110087810 */ /* 0x000fe20007ffe0ff */
[----:B------:R-:W-:Y:S01]  /*02f0*/  BSSY.RECONVERGENT B2, `(.L_x_17) ;  /* 0x0000016000027945 */ /* 0x000fe20003800200 */
[----:B------:R-:W-:Y:S02]  /*0300*/  MOV R12, RZ ;  /* 0x000000ff000c7202 */ /* 0x000fe40000000f00 */
[----:B------:R-:W-:-:S03]  /*0310*/  LOP3.LUT R21, R8, 0x3, RZ, 0xc0, !PT ;  /* 0x0000000308157812 */ /* 0x000fc600078ec0ff */
[----:B------:R-:W1:Y:S04]  /*0320*/  LDC.64 R6, c[0x0][0x388] ;  /* 0x0000e200ff067b82 */ /* 0x000e680000000a00 */
.L_x_18:
[----:B0-----:R-:W-:-:S05]  /*0330*/  IMAD.WIDE R10, R3, 0x4, R4 ;  /* 0x00000004030a7825 */ /* 0x001fca00078e0204 */
[----:B--2---:R-:W2:Y:S01]  /*0340*/  LDG.E R13, desc[UR4][R10.64] ;  /* 0x000000040a0d7981 */ /* 0x004ea2000c1e1900 */
[----:B-1----:R-:W-:-:S04]  /*0350*/  IMAD.WIDE R8, R3, 0x4, R6 ;  /* 0x0000000403087825 */ /* 0x002fc800078e0206 */
[----:B--2---:R-:W-:-:S05]  /*0360*/  FMUL R13, R13, UR6 ;  /* 0x000000060d0d7c20 */ /* 0x004fca0008400000 */
[----:B------:R2:W-:Y:S04]  /*0370*/  STG.E desc[UR4][R8.64], R13 ;  /* 0x0000000d08007986 */ /* 0x0005e8000c101904 */
[----:B------:R-:W3:Y:S02]  /*0380*/  LDG.E R14, desc[UR4][R10.64+0x4] ;  /* 0x000004040a0e7981 */ /* 0x000ee4000c1e1900 */
[----:B---3--:R-:W-:-:S05]  /*0390*/  FMUL R15, R14, UR6 ;  /* 0x000000060e0f7c20 */ /* 0x008fca0008400000 */
[----:B------:R2:W-:Y:S04]  /*03a0*/  STG.E desc[UR4][R8.64+0x4], R15 ;  /* 0x0000040f08007986 */ /* 0x0005e8000c101904 */
[----:B------:R-:W3:Y:S02]  /*03b0*/  LDG.E R14, desc[UR4][R10.64+0x8] ;  /* 0x000008040a0e7981 */ /* 0x000ee4000c1e1900 */
[----:B---3--:R-:W-:-:S05]  /*03c0*/  FMUL R17, R14, UR6 ;  /* 0x000000060e117c20 */ /* 0x008fca0008400000 */
[----:B------:R2:W-:Y:S04]  /*03d0*/  STG.E desc[UR4][R8.64+0x8], R17 ;  /* 0x0000081108007986 */ /* 0x0005e8000c101904 */
[----:B------:R-:W3:Y:S01]  /*03e0*/  LDG.E R14, desc[UR4][R10.64+0xc] ;  /* 0x00000c040a0e7981 */ /* 0x000ee2000c1e1900 */
[----:B------:R-:W-:Y:S02]  /*03f0*/  IADD3 R12, PT, PT, R12, 0x1, RZ ;  /* 0x000000010c0c7810 */ /* 0x000fe40007ffe0ff */
[----:B------:R-:W-:Y:S02]  /*0400*/  IADD3 R3, PT, PT, R2, R3, RZ ;  /* 0x0000000302037210 */ /* 0x000fe40007ffe0ff */
[----:B------:R-:W-:Y:S01]  /*0410*/  ISETP.NE.AND P0, PT, R12, R21, PT ;  /* 0x000000150c00720c */ /* 0x000fe20003f05270 */
[----:B---3--:R-:W-:-:S05]  /*0420*/  FMUL R19, R14, UR6 ;  /* 0x000000060e137c20 */ /* 0x008fca0008400000 */
[----:B------:R2:W-:Y:S07]  /*0430*/  STG.E desc[UR4][R8.64+0xc], R19 ;  /* 0x00000c1308007986 */ /* 0x0005ee000c101904 */
[----:B------:R-:W-:Y:S05]  /*0440*/  @P0 BRA `(.L_x_18) ;  /* 0xfffffffc00b80947 */ /* 0x000fea000383ffff */
[----:B------:R-:W-:Y:S05]  /*0450*/  BSYNC.RECONVERGENT B2 ;  /* 0x0000000000027941 */ /* 0x000fea0003800200 */
.L_x_17:
[----:B------:R-:W-:-:S07]  /*0460*/  IADD3 R11, PT, PT, R3, 0x3, RZ ;  /* 0x00000003030b7810 */ /* 0x000fce0007ffe0ff */
.L_x_16:
[----:B------:R-:W-:Y:S05]  /*0470*/  BSYNC.RECONVERGENT B1 ;  /* 0x0000000000017941 */ /* 0x000fea0003800200 */
.L_x_15:
[----:B------:R-:W-:-:S13]  /*0480*/  ISETP.GE.U32.AND P0, PT, R16, 0x3, PT ;  /* 0x000000031000780c */ /* 0x000fda0003f06070 */
[----:B------:R-:W-:Y:S05]  /*0490*/  @!P0 BRA `(.L_x_14) ;  /* 0x0000000400048947 */ /* 0x000fea0003800000 */
.L_x_19:
[----:B--23--:R-:W0:Y:S08]  /*04a0*/  LDC.64 R12, c[0x0][0x380] ;  /* 0x0000e000ff0c7b82 */ /* 0x00ce300000000a00 */
[----:B------:R-:W1:Y:S01]  /*04b0*/  LDC.64 R8, c[0x0][0x388] ;  /* 0x0000e200ff087b82 */ /* 0x000e620000000a00 */
[----:B0-----:R-:W-:-:S05]  /*04c0*/  IMAD.WIDE R6, R3, 0x4, R12 ;  /* 0x0000000403067825 */ /* 0x001fca00078e020c */
[----:B------:R-:W2:Y:S01]  /*04d0*/  LDG.E R10, desc[UR4][R6.64] ;  /* 0x00000004060a7981 */ /* 0x000ea2000c1e1900 */
[----:B-1----:R-:W-:-:S04]  /*04e0*/  IMAD.WIDE R4, R3, 0x4, R8 ;  /* 0x0000000403047825 */ /* 0x002fc800078e0208 */
[----:B--2---:R-:W-:-:S05]  /*04f0*/  FMUL R17, R10, UR9 ;  /* 0x000000090a117c20 */ /* 0x004fca0008400000 */
[----:B------:R0:W-:Y:S04]  /*0500*/  STG.E desc[UR4][R4.64], R17 ;  /* 0x0000001104007986 */ /* 0x0001e8000c101904 */
[----:B------:R-:W2:Y:S02]  /*0510*/  LDG.E R10, desc[UR4][R6.64+0x4] ;  /* 0x00000404060a7981 */ /* 0x000ea4000c1e1900 */
[----:B--2---:R-:W-:-:S05]  /*0520*/  FMUL R19, R10, UR9 ;  /* 0x000000090a137c20 */ /* 0x004fca0008400000 */
[----:B------:R-:W-:Y:S04]  /*0530*/  STG.E desc[UR4][R4.64+0x4], R19 ;  /* 0x0000041304007986 */ /* 0x000fe8000c101904 */
[----:B------:R-:W2:Y:S01]  /*0540*/  LDG.E R10, desc[UR4][R6.64+0x8] ;  /* 0x00000804060a7981 */ /* 0x000ea2000c1e1900 */
[----:B------:R-:W-:-:S04]  /*0550*/  IMAD.WIDE R12, R11, 0x4, R12 ;  /* 0x000000040b0c7825 */ /* 0x000fc800078e020c */
[----:B--2---:R-:W-:-:S05]  /*0560*/  FMUL R21, R10, UR9 ;  /* 0x000000090a157c20 */ /* 0x004fca0008400000 */
[----:B------:R1:W-:Y:S04]  /*0570*/  STG.E desc[UR4][R4.64+0x8], R21 ;  /* 0x0000081504007986 */ /* 0x0003e8000c101904 */
[----:B------:R-:W2:Y:S01]  /*0580*/  LDG.E R12, desc[UR4][R12.64] ;  /* 0x000000040c0c7981 */ /* 0x000ea2000c1e1900 */
[----:B------:R-:W-:-:S04]  /*0590*/  IMAD.WIDE R14, R11, 0x4, R8 ;  /* 0x000000040b0e7825 */ /* 0x000fc800078e0208 */
[----:B------:R-:W-:-:S04]  /*05a0*/  IMAD.WIDE R8, R2, 0x4, R6 ;  /* 0x0000000402087825 */ /* 0x000fc800078e0206 */
[----:B--2---:R-:W-:-:S05]  /*05b0*/  FMUL R23, R12, UR9 ;  /* 0x000000090c177c20 */ /* 0x004fca0008400000 */
[----:B------:R2:W-:Y:S04]  /*05c0*/  STG.E desc[UR4][R14.64], R23 ;  /* 0x000000170e007986 */ /* 0x0005e8000c101904 */
[----:B------:R-:W3:Y:S01]  /*05d0*/  LDG.E R16, desc[UR4][R8.64] ;  /* 0x0000000408107981 */ /* 0x000ee2000c1e1900 */
[----:B------:R-:W-:-:S04]  /*05e0*/  IMAD.WIDE R10, R2, 0x4, R4 ;  /* 0x00000004020a7825 */ /* 0x000fc800078e0204 */
[----:B---3--:R-:W-:-:S05]  /*05f0*/  FMUL R7, R16, UR9 ;  /* 0x0000000910077c20 */ /* 0x008fca0008400000 */
[----:B------:R3:W-:Y:S04]  /*0600*/  STG.E desc[UR4][R10.64], R7 ;  /* 0x000000070a007986 */ /* 0x0007e8000c101904 */
[----:B------:R-:W0:Y:S02]  /*0610*/  LDG.E R6, desc[UR4][R8.64+0x4] ;  /* 0x0000040408067981 */ /* 0x000e24000c1e1900 */
[----:B0-----:R-:W-:-:S05]  /*0620*/  FMUL R17, R6, UR9 ;  /* 0x0000000906117c20 */ /* 0x001fca0008400000 */
[----:B------:R0:W-:Y:S04]  /*0630*/  STG.E desc[UR4][R10.64+0x4], R17 ;  /* 0x000004110a007986 */ /* 0x0001e8000c101904 */
[----:B-1----:R-:W4:Y:S02]  /*0640*/  LDG.E R4, desc[UR4][R8.64+0x8] ;  /* 0x0000080408047981 */ /* 0x002f24000c1e1900 */
[----:B----4-:R-:W-:-:S05]  /*0650*/  FMUL R13, R4, UR9 ;  /* 0x00000009040d7c20 */ /* 0x010fca0008400000 */
[----:B------:R-:W-:Y:S04]  /*0660*/  STG.E desc[UR4][R10.64+0x8], R13 ;  /* 0x0000080d0a007986 */ /* 0x000fe8000c101904 */
[----:B------:R-:W2:Y:S02]  /*0670*/  LDG.E R4, desc[UR4][R8.64+0xc] ;  /* 0x00000c0408047981 */ /* 0x000ea4000c1e1900 */
[----:B--2---:R-:W-:Y:S01]  /*0680*/  FMUL R15, R4, UR9 ;  /* 0x00000009040f7c20 */ /* 0x004fe20008400000 */
[----:B------:R-:W-:-:S04]  /*0690*/  IMAD.WIDE R4, R2, 0x4, R8 ;  /* 0x0000000402047825 */ /* 0x000fc800078e0208 */
[----:B------:R1:W-:Y:S04]  /*06a0*/  STG.E desc[UR4][R10.64+0xc], R15 ;  /* 0x00000c0f0a007986 */ /* 0x0003e8000c101904 */
[----:B------:R-:W2:Y:S01]  /*06b0*/  LDG.E R12, desc[UR4][R4.64] ;  /* 0x00000004040c7981 */ /* 0x000ea2000c1e1900 */
[----:B---3--:R-:W-:-:S04]  /*06c0*/  IMAD.WIDE R6, R2, 0x4, R10 ;  /* 0x0000000402067825 */ /* 0x008fc800078e020a */
[----:B--2---:R-:W-:-:S05]  /*06d0*/  FMUL R19, R12, UR9 ;  /* 0x000000090c137c20 */ /* 0x004fca0008400000 */
[----:B------:R-:W-:Y:S04]  /*06e0*/  STG.E desc[UR4][R6.64], R19 ;  /* 0x0000001306007986 */ /* 0x000fe8000c101904 */
[----:B------:R-:W0:Y:S02]  /*06f0*/  LDG.E R12, desc[UR4][R4.64+0x4] ;  /* 0x00000404040c7981 */ /* 0x000e24000c1e1900 */
[----:B0-----:R-:W-:-:S05]  /*0700*/  FMUL R17, R12, UR9 ;  /* 0x000000090c117c20 */ /* 0x001fca0008400000 */
[----:B------:R0:W-:Y:S04]  /*0710*/  STG.E desc[UR4][R6.64+0x4], R17 ;  /* 0x0000041106007986 */ /* 0x0001e8000c101904 */
[----:B------:R-:W2:Y:S02]  /*0720*/  LDG.E R8, desc[UR4][R4.64+0x8] ;  /* 0x0000080404087981 */ /* 0x000ea4000c1e1900 */
[----:B--2---:R-:W-:-:S05]  /*0730*/  FMUL R21, R8, UR9 ;  /* 0x0000000908157c20 */ /* 0x004fca0008400000 */
[----:B------:R-:W-:Y:S04]  /*0740*/  STG.E desc[UR4][R6.64+0x8], R21 ;  /* 0x0000081506007986 */ /* 0x000fe8000c101904 */
[----:B------:R-:W1:Y:S02]  /*0750*/  LDG.E R8, desc[UR4][R4.64+0xc] ;  /* 0x00000c0404087981 */ /* 0x000e64000c1e1900 */
[----:B-1----:R-:W-:Y:S01]  /*0760*/  FMUL R11, R8, UR9 ;  /* 0x00000009080b7c20 */ /* 0x002fe20008400000 */
[----:B------:R-:W-:-:S04]  /*0770*/  IMAD.WIDE R8, R2, 0x4, R4 ;  /* 0x0000000402087825 */ /* 0x000fc800078e0204 */
[----:B------:R1:W-:Y:S04]  /*0780*/  STG.E desc[UR4][R6.64+0xc], R11 ;  /* 0x00000c0b06007986 */ /* 0x0003e8000c101904 */
[----:B------:R-:W2:Y:S01]  /*0790*/  LDG.E R10, desc[UR4][R8.64] ;  /* 0x00000004080a7981 */ /* 0x000ea2000c1e1900 */
[----:B------:R-:W-:-:S04]  /*07a0*/  IMAD.WIDE R12, R2, 0x4, R6 ;  /* 0x00000004020c7825 */ /* 0x000fc800078e0206 */
[----:B--2---:R-:W-:-:S05]  /*07b0*/  FMUL R15, R10, UR9 ;  /* 0x000000090a0f7c20 */ /* 0x004fca0008400000 */
[----:B------:R3:W-:Y:S04]  /*07c0*/  STG.E desc[UR4][R12.64], R15 ;  /* 0x0000000f0c007986 */ /* 0x0007e8000c101904 */
[----:B------:R-:W0:Y:S02]  /*07d0*/  LDG.E R10, desc[UR4][R8.64+0x4] ;  /* 0x00000404080a7981 */ /* 0x000e24000c1e1900 */
[----:B0-----:R-:W-:-:S05]  /*07e0*/  FMUL R17, R10, UR9 ;  /* 0x000000090a117c20 */ /* 0x001fca0008400000 */
[----:B------:R3:W-:Y:S04]  /*07f0*/  STG.E desc[UR4][R12.64+0x4], R17 ;  /* 0x000004110c007986 */ /* 0x0007e8000c101904 */
[----:B------:R-:W2:Y:S02]  /*0800*/  LDG.E R4, desc[UR4][R8.64+0x8] ;  /* 0x0000080408047981 */ /* 0x000ea4000c1e1900 */
[----:B--2---:R-:W-:-:S05]  /*0810*/  FMUL R5, R4, UR9 ;  /* 0x0000000904057c20 */ /* 0x004fca0008400000 */
[----:B------:R3:W-:Y:S04]  /*0820*/  STG.E desc[UR4][R12.64+0x8], R5 ;  /* 0x000008050c007986 */ /* 0x0007e8000c101904 */
[----:B------:R-:W2:Y:S01]  /*0830*/  LDG.E R4, desc[UR4][R8.64+0xc] ;  /* 0x00000c0408047981 */ /* 0x000ea2000c1e1900 */
[----:B------:R-:W-:-:S04]  /*0840*/  IADD3 R3, PT, PT, R2, R3, R2 ;  /* 0x0000000302037210 */ /* 0x000fc80007ffe002 */
[----:B------:R-:W-:-:S05]  /*0850*/  IADD3 R3, PT, PT, R2, R3, R2 ;  /* 0x0000000302037210 */ /* 0x000fca0007ffe002 */
[----:B-1----:R-:W-:-:S05]  /*0860*/  VIADD R11, R3, 0x3 ;  /* 0x00000003030b7836 */ /* 0x002fca0000000000 */
[----:B------:R-:W-:Y:S01]  /*0870*/  ISETP.GE.AND P0, PT, R11, UR8, PT ;  /* 0x000000080b007c0c */ /* 0x000fe2000bf06270 */
[----:B--2---:R-:W-:-:S05]  /*0880*/  FMUL R7, R4, UR9 ;  /* 0x0000000904077c20 */ /* 0x004fca0008400000 */
[----:B------:R3:W-:Y:S07]  /*0890*/  STG.E desc[UR4][R12.64+0xc], R7 ;  /* 0x00000c070c007986 */ /* 0x0007ee000c101904 */
[----:B------:R-:W-:Y:S05]  /*08a0*/  @!P0 BRA `(.L_x_19) ;  /* 0xfffffff800fc8947 */ /* 0x000fea000383ffff */
.L_x_14:
[----:B------:R-:W-:Y:S05]  /*08b0*/  BSYNC.RECONVERGENT B0 ;  /* 0x0000000000007941 */ /* 0x000fea0003800200 */
.L_x_13:
[----:B------:R-:W-:-:S13]  /*08c0*/  ISETP.GE.AND P0, PT, R3, UR8, PT ;  /* 0x0000000803007c0c */ /* 0x000fda000bf06270 */
[----:B------:R-:W-:Y:S05]  /*08d0*/  @P0 EXIT ;  /* 0x000000000000094d */ /* 0x000fea0003800000 */
[----:B------:R-:W0:Y:S01]  /*08e0*/  I2F.U32.RP R6, R0 ;  /* 0x0000000000067306 */ /* 0x000e220000209000 */
[----:B------:R-:W-:Y:S01]  /*08f0*/  IADD3 R2, PT, PT, R0, R3, RZ ;  /* 0x0000000300027210 */ /* 0x000fe20007ffe0ff */
[----:B------:R-:W1:Y:S01]  /*0900*/  LDCU UR7, c[0x0][0x390] ;  /* 0x00007200ff0777ac */ /* 0x000e620008000800 */
[----:B--2---:R-:W-:Y:S01]  /*0910*/  IADD3 R9, PT, PT, RZ, -R0, RZ ;  /* 0x80000000ff097210 */ /* 0x004fe20007ffe0ff */
[----:B------:R-:W-:Y:S01]  /*0920*/  BSSY.RECONVERGENT B0, `(.L_x_20) ;  /* 0x000002b000007945 */ /* 0x000fe20003800200 */
[C---:B------:R-:W-:Y:S01]  /*0930*/  ISETP.GE.AND P0, PT, R2.reuse, UR8, PT ;  /* 0x0000000802007c0c */ /* 0x040fe2000bf06270 */
[----:B------:R-:W2:Y:S01]  /*0940*/  LDCU UR6, c[0x0][0x390] ;  /* 0x00007200ff0677ac */ /* 0x000ea20008000800 */
[----:B---3--:R-:W-:Y:S02]  /*0950*/  VIMNMX R7, PT, PT, R2, UR8, !PT ;  /* 0x0000000802077c48 */ /* 0x008fe4000ffe0100 */
[----:B------:R-:W-:Y:S02]  /*0960*/  SEL R8, RZ, 0x1, P0 ;  /* 0x00000001ff087807 */ /* 0x000fe40000000000 */
[----:B------:R-:W-:-:S02]  /*0970*/  ISETP.NE.U32.AND P2, PT, R0, RZ, PT ;  /* 0x000000ff0000720c */ /* 0x000fc40003f45070 */
[----:B------:R-:W-:Y:S01]  /*0980*/  IADD3 R7, PT, PT, R7, -R2, -R8 ;  /* 0x8000000207077210 */ /* 0x000fe20007ffe808 */
[----:B0-----:R-:W0:Y:S02]  /*0990*/  MUFU.RCP R6, R6 ;  /* 0x0000000600067308 */ /* 0x001e240000001000 */
[----:B0-----:R-:W-:-:S06]  /*09a0*/  IADD3 R4, PT, PT, R6, 0xffffffe, RZ ;  /* 0x0ffffffe06047810 */ /* 0x001fcc0007ffe0ff */
[----:B------:R0:W3:Y:S02]  /*09b0*/  F2I.FTZ.U32.TRUNC.NTZ R5, R4 ;  /* 0x0000000400057305 */ /* 0x0000e4000021f000 */
[----:B0-----:R-:W-:Y:S01]  /*09c0*/  MOV R4, RZ ;  /* 0x000000ff00047202 */ /* 0x001fe20000000f00 */
[----:B---3--:R-:W-:-:S04]  /*09d0*/  IMAD R9, R9, R5, RZ ;  /* 0x0000000509097224 */ /* 0x008fc800078e02ff */
[----:B------:R-:W-:Y:S02]  /*09e0*/  IMAD.HI.U32 R6, R5, R9, R4 ;  /* 0x0000000905067227 */ /* 0x000fe400078e0004 */
[----:B------:R-:W0:Y:S04]  /*09f0*/  LDC.64 R4, c[0x0][0x388] ;  /* 0x0000e200ff047b82 */ /* 0x000e280000000a00 */
[----:B------:R-:W-:-:S05]  /*0a00*/  IMAD.HI.U32 R9, R6, R7, RZ ;  /* 0x0000000706097227 */ /* 0x000fca00078e00ff */
[----:B------:R-:W-:-:S05]  /*0a10*/  IADD3 R2, PT, PT, -R9, RZ, RZ ;  /* 0x000000ff09027210 */ /* 0x000fca0007ffe1ff */
[----:B------:R-:W-:-:S05]  /*0a20*/  IMAD R7, R0, R2, R7 ;  /* 0x0000000200077224 */ /* 0x000fca00078e0207 */
[----:B------:R-:W-:-:S13]  /*0a30*/  ISETP.GE.U32.AND P0, PT, R7, R0, PT ;  /* 0x000000000700720c */ /* 0x000fda0003f06070 */
[----:B------:R-:W-:Y:S01]  /*0a40*/  @P0 IADD3 R7, PT, PT, -R0, R7, RZ ;  /* 0x0000000700070210 */ /* 0x000fe20007ffe1ff */
[----:B------:R-:W-:-:S03]  /*0a50*/  @P0 VIADD R9, R9, 0x1 ;  /* 0x0000000109090836 */ /* 0x000fc60000000000 */
[----:B------:R-:W-:Y:S02]  /*0a60*/  ISETP.GE.U32.AND P1, PT, R7, R0, PT ;  /* 0x000000000700720c */ /* 0x000fe40003f26070 */
[----:B------:R-:W3:Y:S11]  /*0a70*/  LDC.64 R6, c[0x0][0x380] ;  /* 0x0000e000ff067b82 */ /* 0x000ef60000000a00 */
[----:B------:R-:W-:-:S02]  /*0a80*/  @P1 IADD3 R9, PT, PT, R9, 0x1, RZ ;  /* 0x0000000109091810 */ /* 0x000fc40007ffe0ff */
        /* <DEDUP_REMOVED lines=11> */
.L_x_22:
        /* <DEDUP_REMOVED lines=9> */
.L_x_21:
[----:B------:R-:W-:Y:S05]  /*0bd0*/  BSYNC.RECONVERGENT B0 ;  /* 0x0000000000007941 */ /* 0x000fea0003800200 */
.L_x_20:
[----:B------:R-:W-:Y:S05]  /*0be0*/  @!P1 EXIT ;  /* 0x000000000000994d */ /* 0x000fea0003800000 */
.L_x_23:
[----:B-1-3--:R-:W-:-:S05]  /*0bf0*/  IMAD.WIDE R14, R3, 0x4, R6 ;  /* 0x00000004030e7825 */ /* 0x00afca00078e0206 */
[----:B------:R-:W3:Y:S01]  /*0c00*/  LDG.E R2, desc[UR4][R14.64] ;  /* 0x000000040e027981 */ /* 0x000ee2000c1e1900 */
[----:B------:R-:W-:-:S04]  /*0c10*/  IMAD.WIDE R18, R3, 0x4, R4 ;  /* 0x0000000403127825 */ /* 0x000fc800078e0204 */
[----:B------:R-:W-:-:S04]  /*0c20*/  IMAD.WIDE R8, R0, 0x4, R14 ;  /* 0x0000000400087825 */ /* 0x000fc800078e020e */
[----:B---3--:R-:W-:-:S05]  /*0c30*/  FMUL R21, R2, UR7 ;  /* 0x0000000702157c20 */ /* 0x008fca0008400000 */
[----:B------:R0:W-:Y:S04]  /*0c40*/  STG.E desc[UR4][R18.64], R21 ;  /* 0x0000001512007986 */ /* 0x0001e8000c101904 */
[----:B------:R-:W3:Y:S01]  /*0c50*/  LDG.E R2, desc[UR4][R8.64] ;  /* 0x0000000408027981 */ /* 0x000ee2000c1e1900 */
[----:B--2---:R-:W-:-:S04]  /*0c60*/  IMAD.WIDE R10, R0, 0x4, R18 ;  /* 0x00000004000a7825 */ /* 0x004fc800078e0212 */
[----:B------:R-:W-:-:S04]  /*0c70*/  IMAD.WIDE R12, R0, 0x4, R8 ;  /* 0x00000004000c7825 */ /* 0x000fc800078e0208 */
[----:B---3--:R-:W-:-:S05]  /*0c80*/  FMUL R23, R2, UR7 ;  /* 0x0000000702177c20 */ /* 0x008fca0008400000 */
[----:B------:R1:W-:Y:S04]  /*0c90*/  STG.E desc[UR4][R10.64], R23 ;  /* 0x000000170a007986 */ /* 0x0003e8000c101904 */
[----:B------:R-:W2:Y:S01]  /*0ca0*/  LDG.E R2, desc[UR4][R12.64] ;  /* 0x000000040c027981 */ /* 0x000ea2000c1e1900 */
[----:B------:R-:W-:-:S04]  /*0cb0*/  IMAD.WIDE R14, R0, 0x4, R10 ;  /* 0x00000004000e7825 */ /* 0x000fc800078e020a */
[----:B------:R-:W-:-:S04]  /*0cc0*/  IMAD.WIDE R16, R0, 0x4, R12 ;  /* 0x0000000400107825 */ /* 0x000fc800078e020c */
[----:B--2---:R-:W-:-:S05]  /*0cd0*/  FMUL R25, R2, UR7 ;  /* 0x0000000702197c20 */ /* 0x004fca0008400000 */
[----:B------:R1:W-:Y:S04]  /*0ce0*/  STG.E desc[UR4][R14.64], R25 ;  /* 0x000000190e007986 */ /* 0x0003e8000c101904 */
[----:B------:R-:W0:Y:S01]  /*0cf0*/  LDG.E R16, desc[UR4][R16.64] ;  /* 0x0000000410107981 */ /* 0x000e22000c1e1900 */
[C---:B------:R-:W-:Y:S01]  /*0d00*/  IMAD.WIDE R8, R0.reuse, 0x4, R14 ;  /* 0x0000000400087825 */ /* 0x040fe200078e020e */
[----:B------:R-:W-:-:S04]  /*0d10*/  LEA R3, R0, R3, 0x2 ;  /* 0x0000000300037211 */ /* 0x000fc800078e10ff */
[----:B------:R-:W-:Y:S01]  /*0d20*/  ISETP.GE.AND P0, PT, R3, UR8, PT ;  /* 0x0000000803007c0c */ /* 0x000fe2000bf06270 */
[----:B0-----:R-:W-:-:S05]  /*0d30*/  FMUL R19, R16, UR7 ;  /* 0x0000000710137c20 */ /* 0x001fca0008400000 */
[----:B------:R1:W-:Y:S07]  /*0d40*/  STG.E desc[UR4][R8.64], R19 ;  /* 0x0000001308007986 */ /* 0x0003ee000c101904 */
[----:B------:R-:W-:Y:S05]  /*0d50*/  @!P0 BRA `(.L_x_23) ;  /* 0xfffffffc00a48947 */ /* 0x000fea000383ffff */
[----:B------:R-:W-:Y:S05]  /*0d60*/  EXIT ;  /* 0x000000000000794d */ /* 0x000fea0003800000 */
.L_x_24:
        /* <DEDUP_REMOVED lines=9> */
.L_x_42:


//--------------------- .text._Z7kernel4PKfPffi   --------------------------
	.section	.text._Z7kernel4PKfPffi,"ax",@progbits
	.align	128
        .global         _Z7kernel4PKfPffi
        .type           _Z7kernel4PKfPffi,@function
        .size           _Z7kernel4PKfPffi,(.L_x_43 - _Z7kernel4PKfPffi)
        .other          _Z7kernel4PKfPffi,@"STO_CUDA_ENTRY STV_DEFAULT"
_Z7kernel4PKfPffi:
.text._Z7kernel4PKfPffi:
        /* <DEDUP_REMOVED lines=8> */
[----:B------:R-:W0:Y:S01]  /*0080*/  LDC.64 R6, c[0x0][0x380] ;  /* 0x0000e000ff067b82 */ /* 0x000e220000000a00 */
[----:B------:R-:W1:Y:S01]  /*0090*/  LDCU UR4, c[0x0][0x370] ;  /* 0x00006e00ff0477ac */ /* 0x000e620008000800 */
[----:B------:R-:W2:Y:S06]  /*00a0*/  LDCU.64 UR6, c[0x0][0x358] ;  /* 0x00006b00ff0677ac */ /* 0x000eac0008000a00 */
[----:B------:R-:W3:Y:S01]  /*00b0*/  LDC.64 R8, c[0x0][0x388] ;  /* 0x0000e200ff087b82 */ /* 0x000ee20000000a00 */
[----:B------:R-:W4:Y:S01]  /*00c0*/  LDCU UR8, c[0x0][0x390] ;  /* 0x00007200ff0877ac */ /* 0x000f220008000800 */
[----:B-1----:R-:W-:-:S07]  /*00d0*/  IMAD R11, R11, UR4, RZ ;  /* 0x000000040b0b7c24 */ /* 0x002fce000f8e02ff */
.L_x_25:
[----:B0-----:R-:W-:-:S06]  /*00e0*/  IMAD.WIDE R2, R0, 0x4, R6 ;  /* 0x0000000400027825 */ /* 0x001fcc00078e0206 */
[----:B--2---:R-:W4:Y:S01]  /*00f0*/  LDG.E R2, desc[UR6][R2.64] ;  /* 0x0000000602027981 */ /* 0x004f22000c1e1900 */
[----:B-1-3--:R-:W-:Y:S01]  /*0100*/  IMAD.WIDE R4, R0, 0x4, R8 ;  /* 0x0000000400047825 */ /* 0x00afe200078e0208 */
[----:B------:R-:W-:-:S04]  /*0110*/  IADD3 R0, PT, PT, R11, R0, RZ ;  /* 0x000000000b007210 */ /* 0x000fc80007ffe0ff */
[----:B------:R-:W-:Y:S01]  /*0120*/  ISETP.GE.AND P0, PT, R0, UR5, PT ;  /* 0x0000000500007c0c */ /* 0x000fe2000bf06270 */
[----:B----4-:R-:W-:-:S05]  /*0130*/  FMUL R13, R2, UR8 ;  /* 0x00000008020d7c20 */ /* 0x010fca0008400000 */
[----:B------:R1:W-:Y:S07]  /*0140*/  STG.E desc[UR6][R4.64], R13 ;  /* 0x0000000d04007986 */ /* 0x0003ee000c101906 */
[----:B------:R-:W-:Y:S05]  /*0150*/  @!P0 BRA `(.L_x_25) ;  /* 0xfffffffc00e08947 */ /* 0x000fea000383ffff */
[----:B------:R-:W-:Y:S05]  /*0160*/  EXIT ;  /* 0x000000000000794d */ /* 0x000fea0003800000 */
.L_x_26:
        /* <DEDUP_REMOVED lines=9> */
.L_x_43:


//--------------------- .text._Z7kernel3PKfPffi   --------------------------
	.section	.text._Z7kernel3PKfPffi,"ax",@progbits
	.align	128
        .global         _Z7kernel3PKfPffi
        .type           _Z7kernel3PKfPffi,@function
        .size           _Z7kernel3PKfPffi,(.L_x_44 - _Z7kernel3PKfPffi)
        .other          _Z7kernel3PKfPffi,@"STO_CUDA_ENTRY STV_DEFAULT"
_Z7kernel3PKfPffi:
.text._Z7kernel3PKfPffi:
[----:B------:R-:W-:Y:S01]  /*0000*/  LDC R1, c[0x0][0x37c] ;  /* 0x0000df00ff017b82 */ /* 0x000fe20000000800 */
[----:B------:R-:W0:Y:S07]  /*0010*/  S2R R0, SR_TID.X ;  /* 0x0000000000007919 */ /* 0x000e2e0000002100 */
[----:B------:R-:W0:Y:S01]  /*0020*/  S2UR UR4, SR_CTAID.X ;  /* 0x00000000000479c3 */ /* 0x000e220000002500 */
[----:B------:R-:W1:Y:S01]  /*0030*/  LDCU UR5, c[0x0][0x394] ;  /* 0x00007280ff0577ac */ /* 0x000e620008000800 */
[----:B------:R-:W2:Y:S06]  /*0040*/  LDCU.64 UR6, c[0x0][0x358] ;  /* 0x00006b00ff0677ac */ /* 0x000eac0008000a00 */
[----:B------:R-:W0:Y:S01]  /*0050*/  LDC R7, c[0x0][0x360] ;  /* 0x0000d800ff077b82 */ /* 0x000e220000000800 */
[----:B------:R-:W3:Y:S01]  /*0060*/  LDCU UR9, c[0x0][0x390] ;  /* 0x00007200ff0977ac */ /* 0x000ee20008000800 */
[----:B0-----:R-:W-:-:S05]  /*0070*/  IMAD R7, R7, UR4, R0 ;  /* 0x0000000407077c24 */ /* 0x001fca000f8e0200 */
[----:B------:R-:W-:-:S04]  /*0080*/  SHF.L.U32 R0, R7, 0x2, RZ ;  /* 0x0000000207007819 */ /* 0x000fc800000006ff */
[----:B------:R-:W-:-:S04]  /*0090*/  IADD3 R2, PT, PT, R0, 0x3, RZ ;  /* 0x0000000300027810 */ /* 0x000fc80007ffe0ff */
[----:B-1----:R-:W-:-:S13]  /*00a0*/  ISETP.GE.AND P0, PT, R2, UR5, PT ;  /* 0x0000000502007c0c */ /* 0x002fda000bf06270 */
[----:B--23--:R-:W-:Y:S05]  /*00b0*/  @P0 BRA `(.L_x_27) ;  /* 0x0000000000300947 */ /* 0x00cfea0003800000 */
[----:B------:R-:W0:Y:S01]  /*00c0*/  LDC.64 R2, c[0x0][0x380] ;  /* 0x0000e000ff027b82 */ /* 0x000e220000000a00 */
[----:B------:R-:W1:Y:S07]  /*00d0*/  LDCU UR4, c[0x0][0x390] ;  /* 0x00007200ff0477ac */ /* 0x000e6e0008000800 */
[----:B------:R-:W2:Y:S01]  /*00e0*/  LDC.64 R4, c[0x0][0x388] ;  /* 0x0000e200ff047b82 */ /* 0x000ea20000000a00 */
[----:B0-----:R-:W-:-:S05]  /*00f0*/  IMAD.WIDE R2, R7, 0x10, R2 ;  /* 0x0000001007027825 */ /* 0x001fca00078e0202 */
[----:B------:R-:W1:Y:S01]  /*0100*/  LDG.E.128 R8, desc[UR6][R2.64] ;  /* 0x0000000602087981 */ /* 0x000e62000c1e1d00 */
[----:B--2---:R-:W-:-:S04]  /*0110*/  IMAD.WIDE R4, R7, 0x10, R4 ;  /* 0x0000001007047825 */ /* 0x004fc800078e0204 */
[----:B-1----:R-:W-:Y:S01]  /*0120*/  FMUL R8, R8, UR4 ;  /* 0x0000000408087c20 */ /* 0x002fe20008400000 */
[----:B------:R-:W-:Y:S01]  /*0130*/  FMUL R9, R9, UR4 ;  /* 0x0000000409097c20 */ /* 0x000fe20008400000 */
[----:B------:R-:W-:Y:S01]  /*0140*/  FMUL R10, R10, UR4 ;  /* 0x000000040a0a7c20 */ /* 0x000fe20008400000 */
[----:B------:R-:W-:-:S05]  /*0150*/  FMUL R11, R11, UR4 ;  /* 0x000000040b0b7c20 */ /* 0x000fca0008400000 */
[----:B------:R-:W-:Y:S01]  /*0160*/  STG.E.128 desc[UR6][R4.64], R8 ;  /* 0x0000000804007986 */ /* 0x000fe2000c101d06 */
[----:B------:R-:W-:Y:S05]  /*0170*/  EXIT ;  /* 0x000000000000794d */ /* 0x000fea0003800000 */
.L_x_27:
[----:B------:R-:W-:-:S13]  /*0180*/  ISETP.GE.AND P0, PT, R0, UR5, PT ;  /* 0x0000000500007c0c */ /* 0x000fda000bf06270 */
[----:B------:R-:W-:Y:S05]  /*0190*/  @P0 EXIT ;  /* 0x000000000000094d */ /* 0x000fea0003800000 */
[----:B------:R-:W-:Y:S02]  /*01a0*/  ULOP3.LUT UP0, UR4, UR5, 0x3, URZ, 0xc0, !UPT ;  /* 0x0000000305047892 */ /* 0x000fe4000f80c0ff */
[----:B------:R-:W-:Y:S02]  /*01b0*/  IADD3 R2, PT, PT, R0, -UR5, RZ ;  /* 0x8000000500027c10 */ /* 0x000fe4000fffe0ff */
[----:B------:R-:W-:Y:S02]  /*01c0*/  MOV R7, R0 ;  /* 0x0000000000077202 */ /* 0x000fe40000000f00 */
[----:B------:R-:W-:-:S03]  /*01d0*/  ISETP.GT.U32.AND P0, PT, R2, -0x4, PT ;  /* 0xfffffffc0200780c */ /* 0x000fc60003f04070 */
[----:B------:R-:W-:Y:S10]  /*01e0*/  BRA.U !UP0, `(.L_x_28) ;  /* 0x0000000108387547 */ /* 0x000ff4000b800000 */
[----:B------:R-:W0:Y:S01]  /*01f0*/  LDC.64 R10, c[0x0][0x380] ;  /* 0x0000e000ff0a7b82 */ /* 0x000e220000000a00 */
[----:B------:R-:W-:Y:S01]  /*0200*/  MOV R7, R0 ;  /* 0x0000000000077202 */ /* 0x000fe20000000f00 */
[----:B------:R-:W1:Y:S01]  /*0210*/  LDCU UR8, c[0x0][0x390] ;  /* 0x00007200ff0877ac */ /* 0x000e620008000800 */
[----:B------:R-:W-:-:S05]  /*0220*/  UIADD3 UR4, UPT, UPT, -UR4, URZ, URZ ;  /* 0x000000ff04047290 */ /* 0x000fca000fffe1ff */
[----:B------:R-:W2:Y:S07]  /*0230*/  LDC.64 R8, c[0x0][0x388] ;  /* 0x0000e200ff087b82 */ /* 0x000eae0000000a00 */
.L_x_29:
[----:B0-----:R-:W-:-:S06]  /*0240*/  IMAD.WIDE R4, R7, 0x4, R10 ;  /* 0x0000000407047825 */ /* 0x001fcc00078e020a */
[----:B------:R-:W1:Y:S01]  /*0250*/  LDG.E R4, desc[UR6][R4.64] ;  /* 0x0000000604047981 */ /* 0x000e62000c1e1900 */
[C---:B--23--:R-:W-:Y:S01]  /*0260*/  IMAD.WIDE R2, R7.reuse, 0x4, R8 ;  /* 0x0000000407027825 */ /* 0x04cfe200078e0208 */
[----:B------:R-:W-:Y:S01]  /*0270*/  UIADD3 UR4, UPT, UPT, UR4, 0x1, URZ ;  /* 0x0000000104047890 */ /* 0x000fe2000fffe0ff */
[----:B------:R-:W-:-:S03]  /*0280*/  IADD3 R7, PT, PT, R7, 0x1, RZ ;  /* 0x0000000107077810 */ /* 0x000fc60007ffe0ff */
[----:B------:R-:W-:Y:S01]  /*0290*/  UISETP.NE.AND UP0, UPT, UR4, URZ, UPT ;  /* 0x000000ff0400728c */ /* 0x000fe2000bf05270 */
[----:B-1----:R-:W-:-:S05]  /*02a0*/  FMUL R13, R4, UR8 ;  /* 0x00000008040d7c20 */ /* 0x002fca0008400000 */
[----:B------:R3:W-:Y:S03]  /*02b0*/  STG.E desc[UR6][R2.64], R13 ;  /* 0x0000000d02007986 */ /* 0x0007e6000c101906 */
[----:B------:R-:W-:Y:S05]  /*02c0*/  BRA.U UP0, `(.L_x_29) ;  /* 0xfffffffd00dc7547 */ /* 0x000fea000b83ffff */
.L_x_28:
[----:B------:R-:W-:Y:S05]  /*02d0*/  @P0 EXIT ;  /* 0x000000000000094d */ /* 0x000fea0003800000 */
[----:B------:R-:W0:Y:S01]  /*02e0*/  LDC.64 R4, c[0x0][0x380] ;  /* 0x0000e000ff047b82 */ /* 0x000e220000000a00 */
[----:B------:R-:W-:-:S07]  /*02f0*/  IADD3 R0, PT, PT, R7, -UR5, RZ ;  /* 0x8000000507007c10 */ /* 0x000fce000fffe0ff */
[----:B---3--:R-:W1:Y:S01]  /*0300*/  LDC.64 R2, c[0x0][0x388] ;  /* 0x0000e200ff027b82 */ /* 0x008e620000000a00 */
[----:B0-----:R-:W-:-:S04]  /*0310*/  IADD3 R4, P0, PT, R4, 0x8, RZ ;  /* 0x0000000804047810 */ /* 0x001fc80007f1e0ff */
[----:B------:R-:W-:Y:S02]  /*0320*/  IADD3.X R5, PT, PT, RZ, R5, RZ, P0, !PT ;  /* 0x00000005ff057210 */ /* 0x000fe400007fe4ff */
[----:B-1----:R-:W-:-:S04]  /*0330*/  IADD3 R2, P1, PT, R2, 0x8, RZ ;  /* 0x0000000802027810 */ /* 0x002fc80007f3e0ff */
[----:B------:R-:W-:-:S09]  /*0340*/  IADD3.X R3, PT, PT, RZ, R3, RZ, P1, !PT ;  /* 0x00000003ff037210 */ /* 0x000fd20000ffe4ff */
.L_x_30:
[----:B------:R-:W-:-:S05]  /*0350*/  IMAD.WIDE R8, R7, 0x4, R4 ;  /* 0x0000000407087825 */ /* 0x000fca00078e0204 */
[----:B------:R-:W2:Y:S01]  /*0360*/  LDG.E R6, desc[UR6][R8.64+-0x8] ;  /* 0xfffff80608067981 */ /* 0x000ea2000c1e1900 */
[----:B0-----:R-:W-:-:S04]  /*0370*/  IMAD.WIDE R10, R7, 0x4, R2 ;  /* 0x00000004070a7825 */ /* 0x001fc800078e0202 */
[----:B--2---:R-:W-:-:S05]  /*0380*/  FMUL R13, R6, UR9 ;  /* 0x00000009060d7c20 */ /* 0x004fca0008400000 */
[----:B------:R0:W-:Y:S04]  /*0390*/  STG.E desc[UR6][R10.64+-0x8], R13 ;  /* 0xfffff80d0a007986 */ /* 0x0001e8000c101906 */
[----:B------:R-:W2:Y:S02]  /*03a0*/  LDG.E R6, desc[UR6][R8.64+-0x4] ;  /* 0xfffffc0608067981 */ /* 0x000ea4000c1e1900 */
[----:B--2---:R-:W-:-:S05]  /*03b0*/  FMUL R15, R6, UR9 ;  /* 0x00000009060f7c20 */ /* 0x004fca0008400000 */
[----:B------:R0:W-:Y:S04]  /*03c0*/  STG.E desc[UR6][R10.64+-0x4], R15 ;  /* 0xfffffc0f0a007986 */ /* 0x0001e8000c101906 */
[----:B------:R-:W2:Y:S02]  /*03d0*/  LDG.E R6, desc[UR6][R8.64] ;  /* 0x0000000608067981 */ /* 0x000ea4000c1e1900 */
[----:B--2---:R-:W-:-:S05]  /*03e0*/  FMUL R17, R6, UR9 ;  /* 0x0000000906117c20 */ /* 0x004fca0008400000 */
[----:B------:R0:W-:Y:S04]  /*03f0*/  STG.E desc[UR6][R10.64], R17 ;  /* 0x000000110a007986 */ /* 0x0001e8000c101906 */
[----:B------:R-:W2:Y:S01]  /*0400*/  LDG.E R6, desc[UR6][R8.64+0x4] ;  /* 0x0000040608067981 */ /* 0x000ea2000c1e1900 */
[----:B------:R-:W-:Y:S02]  /*0410*/  IADD3 R0, PT, PT, R0, 0x4, RZ ;  /* 0x0000000400007810 */ /* 0x000fe40007ffe0ff */
[----:B------:R-:W-:Y:S02]  /*0420*/  IADD3 R7, PT, PT, R7, 0x4, RZ ;  /* 0x0000000407077810 */ /* 0x000fe40007ffe0ff */
[----:B------:R-:W-:Y:S01]  /*0430*/  ISETP.NE.AND P0, PT, R0, RZ, PT ;  /* 0x000000ff0000720c */ /* 0x000fe20003f05270 */
[----:B--2---:R-:W-:-:S05]  /*0440*/  FMUL R19, R6, UR9 ;  /* 0x0000000906137c20 */ /* 0x004fca0008400000 */
[----:B------:R0:W-:Y:S07]  /*0450*/  STG.E desc[UR6][R10.64+0x4], R19 ;  /* 0x000004130a007986 */ /* 0x0001ee000c101906 */
[----:B------:R-:W-:Y:S05]  /*0460*/  @P0 BRA `(.L_x_30) ;  /* 0xfffffffc00b80947 */ /* 0x000fea000383ffff */
[----:B------:R-:W-:Y:S05]  /*0470*/  EXIT ;  /* 0x000000000000794d */ /* 0x000fea0003800000 */
.L_x_31:
        /* <DEDUP_REMOVED lines=16> */
.L_x_44:


//--------------------- .text._Z7kernel2PKfPffi   --------------------------
	.section	.text._Z7kernel2PKfPffi,"ax",@progbits
	.align	128
        .global         _Z7kernel2PKfPffi
        .type           _Z7kernel2PKfPffi,@function
        .size           _Z7kernel2PKfPffi,(.L_x_45 - _Z7kernel2PKfPffi)
        .other          _Z7kernel2PKfPffi,@"STO_CUDA_ENTRY STV_DEFAULT"
_Z7kernel2PKfPffi:
.text._Z7kernel2PKfPffi:
[----:B------:R-:W-:Y:S01]  /*0000*/  LDC R1, c[0x0][0x37c] ;  /* 0x0000df00ff017b82 */ /* 0x000fe20000000800 */
[----:B------:R-:W0:Y:S07]  /*0010*/  S2R R7, SR_TID.X ;  /* 0x0000000000077919 */ /* 0x000e2e0000002100 */
[----:B------:R-:W0:Y:S01]  /*0020*/  S2UR UR4, SR_CTAID.X ;  /* 0x00000000000479c3 */ /* 0x000e220000002500 */
[----:B------:R-:W1:Y:S07]  /*0030*/  LDCU UR6, c[0x0][0x394] ;  /* 0x00007280ff0677ac */ /* 0x000e6e0008000800 */
[----:B------:R-:W0:Y:S01]  /*0040*/  LDC R0, c[0x0][0x360] ;  /* 0x0000d800ff007b82 */ /* 0x000e220000000800 */
[----:B------:R-:W2:Y:S01]  /*0050*/  LDCU UR5, c[0x0][0x370] ;  /* 0x00006e00ff0577ac */ /* 0x000ea20008000800 */
[----:B0-----:R-:W-:-:S02]  /*0060*/  IMAD R7, R0, UR4, R7 ;  /* 0x0000000400077c24 */ /* 0x001fc4000f8e0207 */
[----:B--2---:R-:W-:-:S03]  /*0070*/  IMAD R0, R0, UR5, RZ ;  /* 0x0000000500007c24 */ /* 0x004fc6000f8e02ff */
[----:B-1----:R-:W-:-:S13]  /*0080*/  ISETP.GE.AND P0, PT, R7, UR6, PT ;  /* 0x0000000607007c0c */ /* 0x002fda000bf06270 */
[----:B------:R-:W-:Y:S05]  /*0090*/  @P0 EXIT ;  /* 0x000000000000094d */ /* 0x000fea0003800000 */
[----:B------:R-:W0:Y:S01]  /*00a0*/  I2F.U32.RP R8, R0 ;  /* 0x0000000000087306 */ /* 0x000e220000209000 */
[C---:B------:R-:W-:Y:S01]  /*00b0*/  IMAD.IADD R4, R0.reuse, 0x1, R7 ;  /* 0x0000000100047824 */ /* 0x040fe200078e0207 */
[----:B------:R-:W-:Y:S01]  /*00c0*/  IADD3 R9, PT, PT, RZ, -R0, RZ ;  /* 0x80000000ff097210 */ /* 0x000fe20007ffe0ff */
[----:B------:R-:W1:Y:S01]  /*00d0*/  LDCU UR8, c[0x0][0x390] ;  /* 0x00007200ff0877ac */ /* 0x000e620008000800 */
[----:B------:R-:W-:Y:S01]  /*00e0*/  ISETP.NE.U32.AND P2, PT, R0, RZ, PT ;  /* 0x000000ff0000720c */ /* 0x000fe20003f45070 */
[----:B------:R-:W-:Y:S01]  /*00f0*/  BSSY.RECONVERGENT B0, `(.L_x_32) ;  /* 0x000002b000007945 */ /* 0x000fe20003800200 */
[C---:B------:R-:W-:Y:S01]  /*0100*/  ISETP.GE.AND P0, PT, R4.reuse, UR6, PT ;  /* 0x0000000604007c0c */ /* 0x040fe2000bf06270 */
[----:B------:R-:W2:Y:S01]  /*0110*/  LDCU.64 UR4, c[0x0][0x358] ;  /* 0x00006b00ff0477ac */ /* 0x000ea20008000a00 */
[----:B------:R-:W-:Y:S02]  /*0120*/  VIMNMX R5, PT, PT, R4, UR6, !PT ;  /* 0x0000000604057c48 */ /* 0x000fe4000ffe0100 */
[----:B------:R-:W-:Y:S01]  /*0130*/  SEL R6, RZ, 0x1, P0 ;  /* 0x00000001ff067807 */ /* 0x000fe20000000000 */
[----:B------:R-:W3:Y:S03]  /*0140*/  LDCU UR7, c[0x0][0x390] ;  /* 0x00007200ff0777ac */ /* 0x000ee60008000800 */
[----:B------:R-:W-:Y:S01]  /*0150*/  IADD3 R5, PT, PT, R5, -R4, -R6 ;  /* 0x8000000405057210 */ /* 0x000fe20007ffe806 */
[----:B0-----:R-:W0:Y:S02]  /*0160*/  MUFU.RCP R8, R8 ;  /* 0x0000000800087308 */ /* 0x001e240000001000 */
[----:B0-----:R-:W-:-:S06]  /*0170*/  IADD3 R2, PT, PT, R8, 0xffffffe, RZ ;  /* 0x0ffffffe08027810 */ /* 0x001fcc0007ffe0ff */
[----:B------:R0:W4:Y:S02]  /*0180*/  F2I.FTZ.U32.TRUNC.NTZ R3, R2 ;  /* 0x0000000200037305 */ /* 0x000124000021f000 */
[----:B0-----:R-:W-:Y:S02]  /*0190*/  HFMA2 R2, -RZ, RZ, 0, 0 ;  /* 0x00000000ff027431 */ /* 0x001fe400000001ff */
[----:B----4-:R-:W-:-:S04]  /*01a0*/  IMAD R9, R9, R3, RZ ;  /* 0x0000000309097224 */ /* 0x010fc800078e02ff */
[----:B------:R-:W-:-:S06]  /*01b0*/  IMAD.HI.U32 R8, R3, R9, R2 ;  /* 0x0000000903087227 */ /* 0x000fcc00078e0002 */
[----:B------:R-:W-:-:S05]  /*01c0*/  IMAD.HI.U32 R9, R8, R5, RZ ;  /* 0x0000000508097227 */ /* 0x000fca00078e00ff */
[----:B------:R-:W-:-:S05]  /*01d0*/  IADD3 R2, PT, PT, -R9, RZ, RZ ;  /* 0x000000ff09027210 */ /* 0x000fca0007ffe1ff */
[----:B------:R-:W-:Y:S02]  /*01e0*/  IMAD R5, R0, R2, R5 ;  /* 0x0000000200057224 */ /* 0x000fe400078e0205 */
[----:B------:R-:W0:Y:S03]  /*01f0*/  LDC.64 R2, c[0x0][0x388] ;  /* 0x0000e200ff027b82 */ /* 0x000e260000000a00 */
[----:B------:R-:W-:-:S13]  /*0200*/  ISETP.GE.U32.AND P0, PT, R5, R0, PT ;  /* 0x000000000500720c */ /* 0x000fda0003f06070 */
[----:B------:R-:W-:Y:S01]  /*0210*/  @P0 IMAD.IADD R5, R5, 0x1, -R0 ;  /* 0x0000000105050824 */ /* 0x000fe200078e0a00 */
[----:B------:R-:W-:-:S04]  /*0220*/  @P0 IADD3 R9, PT, PT, R9, 0x1, RZ ;  /* 0x0000000109090810 */ /* 0x000fc80007ffe0ff */
[----:B------:R-:W-:Y:S02]  /*0230*/  ISETP.GE.U32.AND P1, PT, R5, R0, PT ;  /* 0x000000000500720c */ /* 0x000fe40003f26070 */
[----:B------:R-:W4:Y:S11]  /*0240*/  LDC.64 R4, c[0x0][0x380] ;  /* 0x0000e000ff047b82 */ /* 0x000f360000000a00 */
[----:B------:R-:W-:-:S02]  /*0250*/  @P1 IADD3 R9, PT, PT, R9, 0x1, RZ ;  /* 0x0000000109091810 */ /* 0x000fc40007ffe0ff */
[----:B------:R-:W-:-:S05]  /*0260*/  @!P2 LOP3.LUT R9, RZ, R0, RZ, 0x33, !PT ;  /* 0x00000000ff09a212 */ /* 0x000fca00078e33ff */
[----:B------:R-:W-:-:S05]  /*0270*/  IMAD.IADD R6, R6, 0x1, R9 ;  /* 0x0000000106067824 */ /* 0x000fca00078e0209 */
[C---:B------:R-:W-:Y:S02]  /*0280*/  LOP3.LUT R8, R6.reuse, 0x3, RZ, 0xc0, !PT ;  /* 0x0000000306087812 */ /* 0x040fe400078ec0ff */
[----:B------:R-:W-:Y:S02]  /*0290*/  ISETP.GE.U32.AND P1, PT, R6, 0x3, PT ;  /* 0x000000030600780c */ /* 0x000fe40003f26070 */
[----:B------:R-:W-:-:S13]  /*02a0*/  ISETP.NE.AND P0, PT, R8, 0x3, PT ;  /* 0x000000030800780c */ /* 0x000fda0003f05270 */
[----:B0123--:R-:W-:Y:S05]  /*02b0*/  @!P0 BRA `(.L_x_33) ;  /* 0x0000000000388947 */ /* 0x00ffea0003800000 */
[----:B------:R-:W0:Y:S01]  /*02c0*/  LDC.64 R14, c[0x0][0x380] ;  /* 0x0000e000ff0e7b82 */ /* 0x000e220000000a00 */
[----:B------:R-:W-:-:S04]  /*02d0*/  IADD3 R6, PT, PT, R6, 0x1, RZ ;  /* 0x0000000106067810 */ /* 0x000fc80007ffe0ff */
[----:B------:R-:W-:-:S03]  /*02e0*/  LOP3.LUT R6, R6, 0x3, RZ, 0xc0, !PT ;  /* 0x0000000306067812 */ /* 0x000fc600078ec0ff */
[----:B------:R-:W1:Y:S01]  /*02f0*/  LDC.64 R12, c[0x0][0x388] ;  /* 0x0000e200ff0c7b82 */ /* 0x000e620000000a00 */
[----:B------:R-:W-:-:S07]  /*0300*/  IADD3 R6, PT, PT, -R6, RZ, RZ ;  /* 0x000000ff06067210 */ /* 0x000fce0007ffe1ff */
.L_x_34:
[----:B0-----:R-:W-:-:S06]  /*0310*/  IMAD.WIDE R10, R7, 0x4, R14 ;  /* 0x00000004070a7825 */ /* 0x001fcc00078e020e */
[----:B--2---:R-:W2:Y:S01]  /*0320*/  LDG.E R10, desc[UR4][R10.64] ;  /* 0x000000040a0a7981 */ /* 0x004ea2000c1e1900 */
[----:B-1----:R-:W-:Y:S01]  /*0330*/  IMAD.WIDE R8, R7, 0x4, R12 ;  /* 0x0000000407087825 */ /* 0x002fe200078e020c */
[----:B------:R-:W-:-:S03]  /*0340*/  IADD3 R7, PT, PT, R0, R7, RZ ;  /* 0x0000000700077210 */ /* 0x000fc60007ffe0ff */
[----:B------:R-:W-:-:S05]  /*0350*/  VIADD R6, R6, 0x1 ;  /* 0x0000000106067836 */ /* 0x000fca0000000000 */
[----:B------:R-:W-:Y:S01]  /*0360*/  ISETP.NE.AND P0, PT, R6, RZ, PT ;  /* 0x000000ff0600720c */ /* 0x000fe20003f05270 */
[----:B--2---:R-:W-:-:S05]  /*0370*/  FMUL R17, R10, UR7 ;  /* 0x000000070a117c20 */ /* 0x004fca0008400000 */
[----:B------:R2:W-:Y:S07]  /*0380*/  STG.E desc[UR4][R8.64], R17 ;  /* 0x0000001108007986 */ /* 0x0005ee000c101904 */
[----:B------:R-:W-:Y:S05]  /*0390*/  @P0 BRA `(.L_x_34) ;  /* 0xfffffffc00dc0947 */ /* 0x000fea000383ffff */
.L_x_33:
[----:B------:R-:W-:Y:S05]  /*03a0*/  BSYNC.RECONVERGENT B0 ;  /* 0x0000000000007941 */ /* 0x000fea0003800200 */
.L_x_32:
[----:B------:R-:W-:Y:S05]  /*03b0*/  @!P1 EXIT ;  /* 0x000000000000994d */ /* 0x000fea0003800000 */
.L_x_35:
[----:B-1--4-:R-:W-:-:S05]  /*03c0*/  IMAD.WIDE R14, R7, 0x4, R4 ;  /* 0x00000004070e7825 */ /* 0x012fca00078e0204 */
[----:B------:R-:W3:Y:S01]  /*03d0*/  LDG.E R6, desc[UR4][R14.64] ;  /* 0x000000040e067981 */ /* 0x000ee2000c1e1900 */
[----:B------:R-:W-:-:S04]  /*03e0*/  IMAD.WIDE R18, R7, 0x4, R2 ;  /* 0x0000000407127825 */ /* 0x000fc800078e0202 */
[----:B--2---:R-:W-:-:S04]  /*03f0*/  IMAD.WIDE R8, R0, 0x4, R14 ;  /* 0x0000000400087825 */ /* 0x004fc800078e020e */
[----:B---3--:R-:W-:-:S05]  /*0400*/  FMUL R21, R6, UR8 ;  /* 0x0000000806157c20 */ /* 0x008fca0008400000 */
[----:B------:R0:W-:Y:S04]  /*0410*/  STG.E desc[UR4][R18.64], R21 ;  /* 0x0000001512007986 */ /* 0x0001e8000c101904 */
[----:B------:R-:W2:Y:S01]  /*0420*/  LDG.E R6, desc[UR4][R8.64] ;  /* 0x0000000408067981 */ /* 0x000ea2000c1e1900 */
[----:B------:R-:W-:-:S04]  /*0430*/  IMAD.WIDE R10, R0, 0x4, R18 ;  /* 0x00000004000a7825 */ /* 0x000fc800078e0212 */
        /* <DEDUP_REMOVED lines=16> */
.L_x_36:
        /* <DEDUP_REMOVED lines=12> */
.L_x_45:


//--------------------- .text._Z7kernel1PKfPffi   --------------------------
	.section	.text._Z7kernel1PKfPffi,"ax",@progbits
	.align	128
        .global         _Z7kernel1PKfPffi
        .type           _Z7kernel1PKfPffi,@function
        .size           _Z7kernel1PKfPffi,(.L_x_46 - _Z7kernel1PKfPffi)
        .other          _Z7kernel1PKfPffi,@"STO_CUDA_ENTRY STV_DEFAULT"
_Z7kernel1PKfPffi:
.text._Z7kernel1PKfPffi:
        /* <DEDUP_REMOVED lines=9> */
[----:B------:R-:W1:Y:S01]  /*0090*/  LDCU.64 UR4, c[0x0][0x358] ;  /* 0x00006b00ff0477ac */ /* 0x000e620008000a00 */
[----:B------:R-:W2:Y:S06]  /*00a0*/  LDCU UR6, c[0x0][0x390] ;  /* 0x00007200ff0677ac */ /* 0x000eac0008000800 */
[----:B------:R-:W3:Y:S01]  /*00b0*/  LDC.64 R4, c[0x0][0x388] ;  /* 0x0000e200ff047b82 */ /* 0x000ee20000000a00 */
[----:B0-----:R-:W-:-:S06]  /*00c0*/  IMAD.WIDE R2, R7, 0x4, R2 ;  /* 0x0000000407027825 */ /* 0x001fcc00078e0202 */
[----:B-1----:R-:W2:Y:S01]  /*00d0*/  LDG.E R2, desc[UR4][R2.64] ;  /* 0x0000000402027981 */ /* 0x002ea2000c1e1900 */
[----:B---3--:R-:W-:-:S04]  /*00e0*/  IMAD.WIDE R4, R7, 0x4, R4 ;  /* 0x0000000407047825 */ /* 0x008fc800078e0204 */
[----:B--2---:R-:W-:-:S05]  /*00f0*/  FMUL R7, R2, UR6 ;  /* 0x0000000602077c20 */ /* 0x004fca0008400000 */
[----:B------:R-:W-:Y:S01]  /*0100*/  STG.E desc[UR4][R4.64], R7 ;  /* 0x0000000704007986 */ /* 0x000fe2000c101904 */
[----:B------:R-:W-:Y:S05]  /*0110*/  EXIT ;  /* 0x000000000000794d */ /* 0x000fea0003800000 */
.L_x_37:
        /* <DEDUP_REMOVED lines=14> */
.L_x_46:


//--------------------- .text._Z13warmup_kernelv  --------------------------
	.section	.text._Z13warmup_kernelv,"ax",@progbits
	.align	128
        .global         _Z13warmup_kernelv
        .type           _Z13warmup_kernelv,@function
        .size           _Z13warmup_kernelv,(.L_x_47 - _Z13warmup_kernelv)
        .other          _Z13warmup_kernelv,@"STO_CUDA_ENTRY STV_DEFAULT"
_Z13warmup_kernelv:
.text._Z13warmup_kernelv:
[----:B------:R-:W0:Y:S01]  /*0000*/  LDC R1, c[0x0][0x37c] ;  /* 0x0000df00ff017b82 */ /* 0x000e220000000800 */
[----:B------:R-:W1:Y:S07]  /*0010*/  S2R R3, SR_TID.X ;  /* 0x0000000000037919 */ /* 0x000e6e0000002100 */
[----:B------:R-:W1:Y:S08]  /*0020*/  S2UR UR4, SR_CTAID.X ;  /* 0x00000000000479c3 */ /* 0x000e700000002500 */
[----:B------:R-:W1:Y:S02]  /*0030*/  LDC R0, c[0x0][0x360] ;  /* 0x0000d800ff007b82 */ /* 0x000e640000000800 */
[----:B-1----:R-:W-:-:S05]  /*0040*/  IMAD R0, R0, UR4, R3 ;  /* 0x0000000400007c24 */ /* 0x002fca000f8e0203 */
[----:B------:R-:W-:-:S13]  /*0050*/  ISETP.NE.AND P0, PT, R0, -0x1, PT ;  /* 0xffffffff0000780c */ /* 0x000fda0003f05270 */
[----:B0-----:R-:W-:Y:S05]  /*0060*/  @P0 EXIT ;  /* 0x000000000000094d */ /* 0x001fea0003800000 */
[----:B------:R-:W-:Y:S01]  /*0070*/  MOV R0, 0x8 ;  /* 0x0000000800007802 */ /* 0x000fe20000000f00 */
[----:B------:R-:W0:Y:S01]  /*0080*/  LDCU.64 UR4, c[0x4][URZ] ;  /* 0x01000000ff0477ac */ /* 0x000e220008000a00 */
[----:B------:R-:W-:Y:S02]  /*0090*/  CS2R R6, SRZ ;  /* 0x0000000000067805 */ /* 0x000fe4000001ff00 */
[----:B------:R1:W2:Y:S01]  /*00a0*/  LDC.64 R2, c[0x4][R0] ;  /* 0x0100000000027b82 */ /* 0x0002a20000000a00 */
[----:B0-----:R-:W-:Y:S02]  /*00b0*/  IMAD.U32 R4, RZ, RZ, UR4 ;  /* 0x00000004ff047e24 */ /* 0x001fe4000f8e00ff */
[----:B-1----:R-:W-:-:S07]  /*00c0*/  IMAD.U32 R5, RZ, RZ, UR5 ;  /* 0x00000005ff057e24 */ /* 0x002fce000f8e00ff */
[----:B------:R-:W-:-:S07]  /*00d0*/  LEPC R20, `(.L_x_38) ;  /* 0x000000001014794e */ /* 0x000fce0000000000 */
[----:B--2---:R-:W-:Y:S05]  /*00e0*/  CALL.ABS.NOINC R2 ;  /* 0x0000000002007343 */ /* 0x004fea0003c00000 */
.L_x_38:
[----:B------:R-:W-:Y:S05]  /*00f0*/  EXIT ;  /* 0x000000000000794d */ /* 0x000fea0003800000 */
.L_x_39:
        /* <DEDUP_REMOVED lines=16> */
.L_x_47:


//--------------------- .nv.global.init           --------------------------
	.section	.nv.global.init,"aw",@progbits
.nv.global.init:
	.type		$str,@object
	.size		$str,(.L_0 - $str)
$str:
        /*0000*/ 	.byte	0x54, 0x68, 0x69, 0x73, 0x20, 0x77, 0x69, 0x6c, 0x6c, 0x20, 0x6e, 0x65, 0x76, 0x65, 0x72, 0x20
        /*0010*/ 	.byte	0x70, 0x72, 0x69, 0x6e, 0x74, 0x00
.L_0:


//--------------------- .nv.shared._Z7kernel7PKfPffi --------------------------
	.section	.nv.shared._Z7kernel7PKfPffi,"aw",@nobits
	.sectionflags	@""
	.align	16
	.zero		1024


//--------------------- .nv.shared.reserved.0     --------------------------
	.section	.nv.shared.reserved.0,"aw",@nobits
	.weak		__nv_reservedSMEM_offset_0_alias
	.size		__nv_reservedSMEM_offset_0_alias, 0, 64
	.other		__nv_reservedSMEM_offset_0_alias,@"STO_CUDA_RESERVED_SHARED STV_DEFAULT"
__nv_reservedSMEM_offset_0_alias:
	.zero		0
	.zero		64


//--------------------- .nv.shared._Z7kernel6PKfPffi --------------------------
	.section	.nv.shared._Z7kernel6PKfPffi,"aw",@nobits
	.sectionflags	@""
	.align	16
	.zero		1024


//--------------------- .nv.shared._Z7kernel5PKfPffi --------------------------
	.section	.nv.shared._Z7kernel5PKfPffi,"aw",@nobits
	.sectionflags	@""
	.align	16
	.zero		1024


//--------------------- .nv.shared._Z7kernel4PKfPffi --------------------------
	.section	.nv.shared._Z7kernel4PKfPffi,"aw",@nobits
	.sectionflags	@""
	.align	16
	.zero		1024


//--------------------- .nv.shared._Z7kernel3PKfPffi --------------------------
	.section	.nv.shared._Z7kernel3PKfPffi,"aw",@nobits
	.sectionflags	@""
	.align	16
	.zero		1024


//--------------------- .nv.shared._Z7kernel2PKfPffi --------------------------
	.section	.nv.shared._Z7kernel2PKfPffi,"aw",@nobits
	.sectionflags	@""
	.align	16
	.zero		1024


//--------------------- .nv.shared._Z7kernel1PKfPffi --------------------------
	.section	.nv.shared._Z7kernel1PKfPffi,"aw",@nobits
	.sectionflags	@""
	.align	16
	.zero		1024


//--------------------- .nv.shared._Z13warmup_kernelv --------------------------
	.section	.nv.shared._Z13warmup_kernelv,"aw",@nobits
	.sectionflags	@""
	.align	16
	.zero		1024


//--------------------- .nv.constant0._Z7kernel7PKfPffi --------------------------
	.section	.nv.constant0._Z7kernel7PKfPffi,"a",@progbits
	.sectionflags	@""
	.align	4
.nv.constant0._Z7kernel7PKfPffi:
	.zero		920


//--------------------- .nv.constant0._Z7kernel6PKfPffi --------------------------
	.section	.nv.constant0._Z7kernel6PKfPffi,"a",@progbits
	.sectionflags	@""
	.align	4
.nv.constant0._Z7kernel6PKfPffi:
	.zero		920


//--------------------- .nv.constant0._Z7kernel5PKfPffi --------------------------
	.section	.nv.constant0._Z7kernel5PKfPffi,"a",@progbits
	.sectionflags	@""
	.align	4
.nv.constant0._Z7kernel5PKfPffi:
	.zero		920


//--------------------- .nv.constant0._Z7kernel4PKfPffi --------------------------
	.section	.nv.constant0._Z7kernel4PKfPffi,"a",@progbits
	.sectionflags	@""
	.align	4
.nv.constant0._Z7kernel4PKfPffi:
	.zero		920


//--------------------- .nv.constant0._Z7kernel3PKfPffi --------------------------
	.section	.nv.constant0._Z7kernel3PKfPffi,"a",@progbits
	.sectionflags	@""
	.align	4
.nv.constant0._Z7kernel3PKfPffi:
	.zero		920


//--------------------- .nv.constant0._Z7kernel2PKfPffi --------------------------
	.section	.nv.constant0._Z7kernel2PKfPffi,"a",@progbits
	.sectionflags	@""
	.align	4
.nv.constant0._Z7kernel2PKfPffi:
	.zero		920


//--------------------- .nv.constant0._Z7kernel1PKfPffi --------------------------
	.section	.nv.constant0._Z7kernel1PKfPffi,"a",@progbits
	.sectionflags	@""
	.align	4
.nv.constant0._Z7kernel1PKfPffi:
	.zero		920


//--------------------- .nv.constant0._Z13warmup_kernelv --------------------------
	.section	.nv.constant0._Z13warmup_kernelv,"a",@progbits
	.sectionflags	@""
	.align	4
.nv.constant0._Z13warmup_kernelv:
	.zero		896


//--------------------- SYMBOLS --------------------------

	.type		.nv.reservedSmem.offset0,@object
	.size		.nv.reservedSmem.offset0,0x4
	.type		.nv.reservedSmem.cap,@object
	.size		.nv.reservedSmem.cap,0x4
	.type		vprintf,@function
